	.target	sm_90a

	.elftype	@"ET_EXEC"


//--------------------- .note.nv.tkinfo           --------------------------
	.section	.note.nv.tkinfo,"",@"SHT_NOTE"
	.sectionflags	@"SHF_NOTE_NV_TKINFO"
	.tkinfo
        /*0018*/ 	.word	0x00000002
        /*0030*/ 	.string	""
        /*0030*/ 	.string	"ptxas"
        /*0030*/ 	.string	"Cuda compilation tools, release 13.0, V13.0.88"
        /*0030*/ 	.string	"Build cuda_13.0.r13.0/compiler.36424714_0"
        /*0030*/ 	.string	"-arch sm_90a -m 64 "



//--------------------- .note.nv.cuinfo           --------------------------
	.section	.note.nv.cuinfo,"",@"SHT_NOTE"
	.sectionflags	@"SHF_NOTE_NV_CUINFO"
        /*0018*/ 	.short	0x0002
        /*001a*/ 	.short	0x005a
        /*001c*/ 	.short	0x0082
	.zero		2


//--------------------- .nv.info                  --------------------------
	.section	.nv.info,"",@"SHT_CUDA_INFO"
	.align	4


	//----- nvinfo : EIATTR_REGCOUNT
	.align		4
        /*0000*/ 	.byte	0x04, 0x2f
        /*0002*/ 	.short	(.L_15 - .L_14)
	.align		4
.L_14:
        /*0004*/ 	.word	index@(_ZN7cutlass13device_kernelINS_4gemm6kernel13GemmUniversalIN4cute5tupleIJiiiiEEENS1_10collective13CollectiveMmaINS1_34MainloopSm90TmaGmmaWarpSpecializedILi14ENS5_IJNS4_1CILi2EEENSA_ILi1EEESC_EEENS1_35KernelTmaWarpSpecializedCooperativeEEENS5_IJNSA_ILi192EEENSA_ILi64EEESH_EEEaNS5_IJlSC_lEEEaSJ_NS4_8TiledMMAINS4_8MMA_AtomIJNS4_4SM904GMMA26MMA_64x64x32_S32S8S8_SS_TNEEEENS4_6LayoutISD_NS5_IJSC_NSA_ILi0EEESR_EEEEENS5_IJNS4_10UnderscoreESU_SU_EEEEENS4_13SM90_TMA_LOADENS4_14ComposedLayoutINS4_7SwizzleILi2ELi4ELi3EEENS4_18smem_ptr_flag_bitsILi8EEENSQ_INS5_IJNSA_ILi8EEESH_EEENS5_IJSH_SC_EEEEEEEvNS4_8identityENS4_23SM90_TMA_LOAD_MULTICASTES17_vS18_EENS_8epilogue10collective6detail29Sm90TmaWarpSpecializedAdapterINS1C_15DefaultEpilogueIaSJ_SJ_NS1B_6thread17LinearCombinationIaLi1EiiLNS1G_9ScaleType4KindE0ELNS_15FloatRoundStyleE2EaEENS1_15EpilogueDefaultEEEEEvvEEEEvNT_6ParamsE)
        /*0008*/ 	.word	0x000000a8


	//----- nvinfo : EIATTR_FRAME_SIZE
	.align		4
.L_15:
        /*000c*/ 	.byte	0x04, 0x11
        /*000e*/ 	.short	(.L_17 - .L_16)
	.align		4
.L_16:
        /*0010*/ 	.word	index@(_ZN7cutlass13device_kernelINS_4gemm6kernel13GemmUniversalIN4cute5tupleIJiiiiEEENS1_10collective13CollectiveMmaINS1_34MainloopSm90TmaGmmaWarpSpecializedILi14ENS5_IJNS4_1CILi2EEENSA_ILi1EEESC_EEENS1_35KernelTmaWarpSpecializedCooperativeEEENS5_IJNSA_ILi192EEENSA_ILi64EEESH_EEEaNS5_IJlSC_lEEEaSJ_NS4_8TiledMMAINS4_8MMA_AtomIJNS4_4SM904GMMA26MMA_64x64x32_S32S8S8_SS_TNEEEENS4_6LayoutISD_NS5_IJSC_NSA_ILi0EEESR_EEEEENS5_IJNS4_10UnderscoreESU_SU_EEEEENS4_13SM90_TMA_LOADENS4_14ComposedLayoutINS4_7SwizzleILi2ELi4ELi3EEENS4_18smem_ptr_flag_bitsILi8EEENSQ_INS5_IJNSA_ILi8EEESH_EEENS5_IJSH_SC_EEEEEEEvNS4_8identityENS4_23SM90_TMA_LOAD_MULTICASTES17_vS18_EENS_8epilogue10collective6detail29Sm90TmaWarpSpecializedAdapterINS1C_15DefaultEpilogueIaSJ_SJ_NS1B_6thread17LinearCombinationIaLi1EiiLNS1G_9ScaleType4KindE0ELNS_15FloatRoundStyleE2EaEENS1_15EpilogueDefaultEEEEEvvEEEEvNT_6ParamsE)
        /*0014*/ 	.word	0x00000000


	//----- nvinfo : EIATTR_MIN_STACK_SIZE
	.align		4
.L_17:
        /*0018*/ 	.byte	0x04, 0x12
        /*001a*/ 	.short	(.L_19 - .L_18)
	.align		4
.L_18:
        /*001c*/ 	.word	index@(_ZN7cutlass13device_kernelINS_4gemm6kernel13GemmUniversalIN4cute5tupleIJiiiiEEENS1_10collective13CollectiveMmaINS1_34MainloopSm90TmaGmmaWarpSpecializedILi14ENS5_IJNS4_1CILi2EEENSA_ILi1EEESC_EEENS1_35KernelTmaWarpSpecializedCooperativeEEENS5_IJNSA_ILi192EEENSA_ILi64EEESH_EEEaNS5_IJlSC_lEEEaSJ_NS4_8TiledMMAINS4_8MMA_AtomIJNS4_4SM904GMMA26MMA_64x64x32_S32S8S8_SS_TNEEEENS4_6LayoutISD_NS5_IJSC_NSA_ILi0EEESR_EEEEENS5_IJNS4_10UnderscoreESU_SU_EEEEENS4_13SM90_TMA_LOADENS4_14ComposedLayoutINS4_7SwizzleILi2ELi4ELi3EEENS4_18smem_ptr_flag_bitsILi8EEENSQ_INS5_IJNSA_ILi8EEESH_EEENS5_IJSH_SC_EEEEEEEvNS4_8identityENS4_23SM90_TMA_LOAD_MULTICASTES17_vS18_EENS_8epilogue10collective6detail29Sm90TmaWarpSpecializedAdapterINS1C_15DefaultEpilogueIaSJ_SJ_NS1B_6thread17LinearCombinationIaLi1EiiLNS1G_9ScaleType4KindE0ELNS_15FloatRoundStyleE2EaEENS1_15EpilogueDefaultEEEEEvvEEEEvNT_6ParamsE)
        /*0020*/ 	.word	0x00000000
.L_19:


//--------------------- .nv.compat                --------------------------
	.section	.nv.compat,"",@"SHT_CUDA_COMPAT_INFO"
	.align	4
        /*0000*/ 	.byte	0x02, 0x09, 0x01, 0x00, 0x02, 0x02, 0x04, 0x00, 0x02, 0x05, 0x05, 0x00, 0x03, 0x07, 0x01, 0x01
        /*0010*/ 	.byte	0x02, 0x03, 0x01, 0x00, 0x02, 0x06, 0x01, 0x00, 0x04, 0x0b, 0x08, 0x00, 0x00, 0x00, 0x00, 0x00
        /*0020*/ 	.byte	0x00, 0x00, 0x00, 0x00


//--------------------- .nv.info._ZN7cutlass13device_kernelINS_4gemm6kernel13GemmUniversalIN4cute5tupleIJiiiiEEENS1_10collective13CollectiveMmaINS1_34MainloopSm90TmaGmmaWarpSpecializedILi14ENS5_IJNS4_1CILi2EEENSA_ILi1EEESC_EEENS1_35KernelTmaWarpSpecializedCooperativeEEENS5_IJNSA_ILi192EEENSA_ILi64EEESH_EEEaNS5_IJlSC_lEEEaSJ_NS4_8TiledMMAINS4_8MMA_AtomIJNS4_4SM904GMMA26MMA_64x64x32_S32S8S8_SS_TNEEEENS4_6LayoutISD_NS5_IJSC_NSA_ILi0EEESR_EEEEENS5_IJNS4_10UnderscoreESU_SU_EEEEENS4_13SM90_TMA_LOADENS4_14ComposedLayoutINS4_7SwizzleILi2ELi4ELi3EEENS4_18smem_ptr_flag_bitsILi8EEENSQ_INS5_IJNSA_ILi8EEESH_EEENS5_IJSH_SC_EEEEEEEvNS4_8identityENS4_23SM90_TMA_LOAD_MULTICASTES17_vS18_EENS_8epilogue10collective6detail29Sm90TmaWarpSpecializedAdapterINS1C_15DefaultEpilogueIaSJ_SJ_NS1B_6thread17LinearCombinationIaLi1EiiLNS1G_9ScaleType4KindE0ELNS_15FloatRoundStyleE2EaEENS1_15EpilogueDefaultEEEEEvvEEEEvNT_6ParamsE --------------------------
	.section	.nv.info._ZN7cutlass13device_kernelINS_4gemm6kernel13GemmUniversalIN4cute5tupleIJiiiiEEENS1_10collective13CollectiveMmaINS1_34MainloopSm90TmaGmmaWarpSpecializedILi14ENS5_IJNS4_1CILi2EEENSA_ILi1EEESC_EEENS1_35KernelTmaWarpSpecializedCooperativeEEENS5_IJNSA_ILi192EEENSA_ILi64EEESH_EEEaNS5_IJlSC_lEEEaSJ_NS4_8TiledMMAINS4_8MMA_AtomIJNS4_4SM904GMMA26MMA_64x64x32_S32S8S8_SS_TNEEEENS4_6LayoutISD_NS5_IJSC_NSA_ILi0EEESR_EEEEENS5_IJNS4_10UnderscoreESU_SU_EEEEENS4_13SM90_TMA_LOADENS4_14ComposedLayoutINS4_7SwizzleILi2ELi4ELi3EEENS4_18smem_ptr_flag_bitsILi8EEENSQ_INS5_IJNSA_ILi8EEESH_EEENS5_IJSH_SC_EEEEEEEvNS4_8identityENS4_23SM90_TMA_LOAD_MULTICASTES17_vS18_EENS_8epilogue10collective6detail29Sm90TmaWarpSpecializedAdapterINS1C_15DefaultEpilogueIaSJ_SJ_NS1B_6thread17LinearCombinationIaLi1EiiLNS1G_9ScaleType4KindE0ELNS_15FloatRoundStyleE2EaEENS1_15EpilogueDefaultEEEEEvvEEEEvNT_6ParamsE,"",@"SHT_CUDA_INFO"
	.sectionflags	@""
	.align	4


	//----- nvinfo : EIATTR_CUDA_API_VERSION
	.align		4
        /*0000*/ 	.byte	0x04, 0x37
        /*0002*/ 	.short	(.L_21 - .L_20)
.L_20:
        /*0004*/ 	.word	0x00000082


	//----- nvinfo : EIATTR_KPARAM_INFO
	.align		4
.L_21:
        /*0008*/ 	.byte	0x04, 0x17
        /*000a*/ 	.short	(.L_23 - .L_22)
.L_22:
        /*000c*/ 	.word	0x00000000
        /*0010*/ 	.short	0x0000
        /*0012*/ 	.short	0x0070
        /*0014*/ 	.byte	0x00, 0xf0, 0x01, 0x10


	//----- nvinfo : EIATTR_SPARSE_MMA_MASK
	.align		4
.L_23:
        /*0018*/ 	.byte	0x03, 0x50
        /*001a*/ 	.short	0x0000


	//----- nvinfo : EIATTR_MAXREG_COUNT
	.align		4
        /*001c*/ 	.byte	0x03, 0x1b
        /*001e*/ 	.short	0x00a8


	//----- nvinfo : EIATTR_NUM_BARRIERS
	.align		4
        /*0020*/ 	.byte	0x02, 0x4c
        /*0022*/ 	.byte	0x01
	.zero		1


	//----- nvinfo : EIATTR_EXTERNS
	.align		4
        /*0024*/ 	.byte	0x04, 0x0f
        /*0026*/ 	.short	(.L_25 - .L_24)


	//   ....[0]....
	.align		4
.L_24:
        /*0028*/ 	.word	index@(__assertfail)


	//----- nvinfo : EIATTR_MERCURY_ISA_VERSION
	.align		4
.L_25:
        /*002c*/ 	.byte	0x03, 0x5f
        /*002e*/ 	.short	0x0101


	//----- nvinfo : EIATTR_INT_WARP_WIDE_INSTR_OFFSETS
	.align		4
        /*0030*/ 	.byte	0x04, 0x31
        /*0032*/ 	.short	(.L_27 - .L_26)


	//   ....[0]....
.L_26:
        /*0034*/ 	.word	0x00000600


	//   ....[1]....
        /*0038*/ 	.word	0x00000630


	//   ....[2]....
        /*003c*/ 	.word	0x000007f0


	//----- nvinfo : EIATTR_COOP_GROUP_MASK_REGIDS
	.align		4
.L_27:
        /*0040*/ 	.byte	0x04, 0x29
        /*0042*/ 	.short	(.L_29 - .L_28)


	//   ....[0]....
.L_28:
        /*0044*/ 	.word	0xffffffff


	//   ....[1]....
        /*0048*/ 	.word	0xffffffff


	//   ....[2]....
        /*004c*/ 	.word	0xffffffff


	//   ....[3]....
        /*0050*/ 	.word	0xffffffff


	//   ....[4]....
        /*0054*/ 	.word	0xffffffff


	//   ....[5]....
        /*0058*/ 	.word	0xffffffff


	//----- nvinfo : EIATTR_COOP_GROUP_INSTR_OFFSETS
	.align		4
.L_29:
        /*005c*/ 	.byte	0x04, 0x28
        /*005e*/ 	.short	(.L_31 - .L_30)


	//   ....[0]....
.L_30:
        /*0060*/ 	.word	0x00000060


	//   ....[1]....
        /*0064*/ 	.word	0x00000070


	//   ....[2]....
        /*0068*/ 	.word	0x00000130


	//   ....[3]....
        /*006c*/ 	.word	0x00000440


	//   ....[4]....
        /*0070*/ 	.word	0x00000970


	//   ....[5]....
        /*0074*/ 	.word	0x000015a0


	//----- nvinfo : EIATTR_REG_RECONFIG
	.align		4
.L_31:
        /*0078*/ 	.byte	0x01, 0x54
	.zero		2


	//----- nvinfo : EIATTR_SYSCALL_OFFSETS
	.align		4
        /*007c*/ 	.byte	0x04, 0x46
        /*007e*/ 	.short	(.L_33 - .L_32)


	//   ....[0]....
.L_32:
        /*0080*/ 	.word	0x00001790


	//----- nvinfo : EIATTR_MBARRIER_INSTR_OFFSETS
	.align		4
.L_33:
        /*0084*/ 	.byte	0x04, 0x39
        /*0086*/ 	.short	(.L_35 - .L_34)


	//   ....[0]....
.L_34:
        /*0088*/ 	.word	0x00000250
        /*008c*/ 	.word	0x000000ff
        /*0090*/ 	.word	0x00000000
        /*0094*/ 	.short	0x0100
        /*0096*/ 	.byte	0x08
	.zero		1


	//   ....[1]....
        /*0098*/ 	.word	0x00000260
        /*009c*/ 	.word	0x000000ff
        /*00a0*/ 	.word	0x00000070
        /*00a4*/ 	.short	0x0100
        /*00a6*/ 	.byte	0x08
	.zero		1


	//   ....[2]....
        /*00a8*/ 	.word	0x00000270
        /*00ac*/ 	.word	0x000000ff
        /*00b0*/ 	.word	0x00000008
        /*00b4*/ 	.short	0x0100
        /*00b6*/ 	.byte	0x08
	.zero		1


	//   ....[3]....
        /*00b8*/ 	.word	0x00000280
        /*00bc*/ 	.word	0x000000ff
        /*00c0*/ 	.word	0x00000078
        /*00c4*/ 	.short	0x0100
        /*00c6*/ 	.byte	0x08
	.zero		1


	//   ....[4]....
        /*00c8*/ 	.word	0x00000290
        /*00cc*/ 	.word	0x000000ff
        /*00d0*/ 	.word	0x00000010
        /*00d4*/ 	.short	0x0100
        /*00d6*/ 	.byte	0x08
	.zero		1


	//   ....[5]....
        /*00d8*/ 	.word	0x000002a0
        /*00dc*/ 	.word	0x000000ff
        /*00e0*/ 	.word	0x00000080
        /*00e4*/ 	.short	0x0100
        /*00e6*/ 	.byte	0x08
	.zero		1


	//   ....[6]....
        /*00e8*/ 	.word	0x000002b0
        /*00ec*/ 	.word	0x000000ff
        /*00f0*/ 	.word	0x00000018
        /*00f4*/ 	.short	0x0100
        /*00f6*/ 	.byte	0x08
	.zero		1


	//   ....[7]....
        /*00f8*/ 	.word	0x000002c0
        /*00fc*/ 	.word	0x000000ff
        /*0100*/ 	.word	0x00000088
        /*0104*/ 	.short	0x0100
        /*0106*/ 	.byte	0x08
	.zero		1


	//   ....[8]....
        /*0108*/ 	.word	0x000002d0
        /*010c*/ 	.word	0x000000ff
        /*0110*/ 	.word	0x00000020
        /*0114*/ 	.short	0x0100
        /*0116*/ 	.byte	0x08
	.zero		1


	//   ....[9]....
        /*0118*/ 	.word	0x000002e0
        /*011c*/ 	.word	0x000000ff
        /*0120*/ 	.word	0x00000090
        /*0124*/ 	.short	0x0100
        /*0126*/ 	.byte	0x08
	.zero		1


	//   ....[10]....
        /*0128*/ 	.word	0x000002f0
        /*012c*/ 	.word	0x000000ff
        /*0130*/ 	.word	0x00000028
        /*0134*/ 	.short	0x0100
        /*0136*/ 	.byte	0x08
	.zero		1


	//   ....[11]....
        /*0138*/ 	.word	0x00000300
        /*013c*/ 	.word	0x000000ff
        /*0140*/ 	.word	0x00000098
        /*0144*/ 	.short	0x0100
        /*0146*/ 	.byte	0x08
	.zero		1


	//   ....[12]....
        /*0148*/ 	.word	0x00000310
        /*014c*/ 	.word	0x000000ff
        /*0150*/ 	.word	0x00000030
        /*0154*/ 	.short	0x0100
        /*0156*/ 	.byte	0x08
	.zero		1


	//   ....[13]....
        /*0158*/ 	.word	0x00000320
        /*015c*/ 	.word	0x000000ff
        /*0160*/ 	.word	0x000000a0
        /*0164*/ 	.short	0x0100
        /*0166*/ 	.byte	0x08
	.zero		1


	//   ....[14]....
        /*0168*/ 	.word	0x00000330
        /*016c*/ 	.word	0x000000ff
        /*0170*/ 	.word	0x00000038
        /*0174*/ 	.short	0x0100
        /*0176*/ 	.byte	0x08
	.zero		1


	//   ....[15]....
        /*0178*/ 	.word	0x00000340
        /*017c*/ 	.word	0x000000ff
        /*0180*/ 	.word	0x000000a8
        /*0184*/ 	.short	0x0100
        /*0186*/ 	.byte	0x08
	.zero		1


	//   ....[16]....
        /*0188*/ 	.word	0x00000350
        /*018c*/ 	.word	0x000000ff
        /*0190*/ 	.word	0x00000040
        /*0194*/ 	.short	0x0100
        /*0196*/ 	.byte	0x08
	.zero		1


	//   ....[17]....
        /*0198*/ 	.word	0x00000360
        /*019c*/ 	.word	0x000000ff
        /*01a0*/ 	.word	0x000000b0
        /*01a4*/ 	.short	0x0100
        /*01a6*/ 	.byte	0x08
	.zero		1


	//   ....[18]....
        /*01a8*/ 	.word	0x00000370
        /*01ac*/ 	.word	0x000000ff
        /*01b0*/ 	.word	0x00000048
        /*01b4*/ 	.short	0x0100
        /*01b6*/ 	.byte	0x08
	.zero		1


	//   ....[19]....
        /*01b8*/ 	.word	0x00000380
        /*01bc*/ 	.word	0x000000ff
        /*01c0*/ 	.word	0x000000b8
        /*01c4*/ 	.short	0x0100
        /*01c6*/ 	.byte	0x08
	.zero		1


	//   ....[20]....
        /*01c8*/ 	.word	0x00000390
        /*01cc*/ 	.word	0x000000ff
        /*01d0*/ 	.word	0x00000050
        /*01d4*/ 	.short	0x0100
        /*01d6*/ 	.byte	0x08
	.zero		1


	//   ....[21]....
        /*01d8*/ 	.word	0x000003a0
        /*01dc*/ 	.word	0x000000ff
        /*01e0*/ 	.word	0x000000c0
        /*01e4*/ 	.short	0x0100
        /*01e6*/ 	.byte	0x08
	.zero		1


	//   ....[22]....
        /*01e8*/ 	.word	0x000003b0
        /*01ec*/ 	.word	0x000000ff
        /*01f0*/ 	.word	0x00000058
        /*01f4*/ 	.short	0x0100
        /*01f6*/ 	.byte	0x08
	.zero		1


	//   ....[23]....
        /*01f8*/ 	.word	0x000003c0
        /*01fc*/ 	.word	0x000000ff
        /*0200*/ 	.word	0x000000c8
        /*0204*/ 	.short	0x0100
        /*0206*/ 	.byte	0x08
	.zero		1


	//   ....[24]....
        /*0208*/ 	.word	0x000003d0
        /*020c*/ 	.word	0x000000ff
        /*0210*/ 	.word	0x00000060
        /*0214*/ 	.short	0x0100
        /*0216*/ 	.byte	0x08
	.zero		1


	//   ....[25]....
        /*0218*/ 	.word	0x000003e0
        /*021c*/ 	.word	0x000000ff
        /*0220*/ 	.word	0x000000d0
        /*0224*/ 	.short	0x0100
        /*0226*/ 	.byte	0x08
	.zero		1


	//   ....[26]....
        /*0228*/ 	.word	0x000003f0
        /*022c*/ 	.word	0x000000ff
        /*0230*/ 	.word	0x00000068
        /*0234*/ 	.short	0x0100
        /*0236*/ 	.byte	0x08
	.zero		1


	//   ....[27]....
        /*0238*/ 	.word	0x00000400
        /*023c*/ 	.word	0x000000ff
        /*0240*/ 	.word	0x000000d8
        /*0244*/ 	.short	0x0100
        /*0246*/ 	.byte	0x08
	.zero		1


	//   ....[28]....
        /*0248*/ 	.word	0x00000880
        /*024c*/ 	.word	0x000000ff
        /*0250*/ 	.word	0x000000f0
        /*0254*/ 	.short	0x0100
        /*0256*/ 	.byte	0x06
	.zero		1


	//   ....[29]....
        /*0258*/ 	.word	0x00000910
        /*025c*/ 	.word	0x000000ff
        /*0260*/ 	.word	0x000000f8
        /*0264*/ 	.short	0x0100
        /*0266*/ 	.byte	0x06
	.zero		1


	//   ....[30]....
        /*0268*/ 	.word	0x00001860
        /*026c*/ 	.word	0x00000003
        /*0270*/ 	.word	0x00000000
        /*0274*/ 	.short	0x010a
        /*0276*/ 	.byte	0x3f
	.zero		1


	//   ....[31]....
        /*0278*/ 	.word	0x000018c0
        /*027c*/ 	.word	0x00000003
        /*0280*/ 	.word	0x00000000
        /*0284*/ 	.short	0x010a
        /*0286*/ 	.byte	0x3f
	.zero		1


	//   ....[32]....
        /*0288*/ 	.word	0x00001c20
        /*028c*/ 	.word	0x00000005
        /*0290*/ 	.word	0x00000000
        /*0294*/ 	.short	0x010a
        /*0296*/ 	.byte	0x3f
	.zero		1


	//   ....[33]....
        /*0298*/ 	.word	0x00001c60
        /*029c*/ 	.word	0x00000005
        /*02a0*/ 	.word	0x00000000
        /*02a4*/ 	.short	0x010a
        /*02a6*/ 	.byte	0x3f
	.zero		1


	//   ....[34]....
        /*02a8*/ 	.word	0x00001ea0
        /*02ac*/ 	.word	0x00000004
        /*02b0*/ 	.word	0x00000000
        /*02b4*/ 	.short	0x0101
        /*02b6*/ 	.byte	0x3f
	.zero		1


	//   ....[35]....
        /*02b8*/ 	.word	0x000020b0
        /*02bc*/ 	.word	0x00000000
        /*02c0*/ 	.word	0x00000000
        /*02c4*/ 	.short	0x0101
        /*02c6*/ 	.byte	0x3f
	.zero		1


	//   ....[36]....
        /*02c8*/ 	.word	0x00006530
        /*02cc*/ 	.word	0x00000017
        /*02d0*/ 	.word	0x00000070
        /*02d4*/ 	.short	0x010a
        /*02d6*/ 	.byte	0x3f
	.zero		1


	//   ....[37]....
        /*02d8*/ 	.word	0x000068c0
        /*02dc*/ 	.word	0x00000006
        /*02e0*/ 	.word	0x000000f8
        /*02e4*/ 	.short	0x0101
        /*02e6*/ 	.byte	0x3f
	.zero		1


	//   ....[38]....
        /*02e8*/ 	.word	0x00007010
        /*02ec*/ 	.word	0x00000007
        /*02f0*/ 	.word	0x00000000
        /*02f4*/ 	.short	0x010a
        /*02f6*/ 	.byte	0x3f
	.zero		1


	//   ....[39]....
        /*02f8*/ 	.word	0x00007090
        /*02fc*/ 	.word	0x00000006
        /*0300*/ 	.word	0x00000000
        /*0304*/ 	.short	0x010a
        /*0306*/ 	.byte	0x3f
	.zero		1


	//   ....[40]....
        /*0308*/ 	.word	0x00007120
        /*030c*/ 	.word	0x00000007
        /*0310*/ 	.word	0x00000000
        /*0314*/ 	.short	0x010a
        /*0316*/ 	.byte	0x3f
	.zero		1


	//   ....[41]....
        /*0318*/ 	.word	0x000071b0
        /*031c*/ 	.word	0x00000006
        /*0320*/ 	.word	0x00000000
        /*0324*/ 	.short	0x010a
        /*0326*/ 	.byte	0x3f
	.zero		1


	//   ....[42]....
        /*0328*/ 	.word	0x00007240
        /*032c*/ 	.word	0x00000007
        /*0330*/ 	.word	0x00000000
        /*0334*/ 	.short	0x010a
        /*0336*/ 	.byte	0x3f
	.zero		1


	//   ....[43]....
        /*0338*/ 	.word	0x000072d0
        /*033c*/ 	.word	0x00000006
        /*0340*/ 	.word	0x00000000
        /*0344*/ 	.short	0x010a
        /*0346*/ 	.byte	0x3f
	.zero		1


	//   ....[44]....
        /*0348*/ 	.word	0x00007360
        /*034c*/ 	.word	0x00000007
        /*0350*/ 	.word	0x00000000
        /*0354*/ 	.short	0x010a
        /*0356*/ 	.byte	0x3f
	.zero		1


	//   ....[45]....
        /*0358*/ 	.word	0x000073f0
        /*035c*/ 	.word	0x00000006
        /*0360*/ 	.word	0x00000000
        /*0364*/ 	.short	0x010a
        /*0366*/ 	.byte	0x3f
	.zero		1


	//   ....[46]....
        /*0368*/ 	.word	0x00007480
        /*036c*/ 	.word	0x00000007
        /*0370*/ 	.word	0x00000000
        /*0374*/ 	.short	0x010a
        /*0376*/ 	.byte	0x3f
	.zero		1


	//   ....[47]....
        /*0378*/ 	.word	0x00007510
        /*037c*/ 	.word	0x00000006
        /*0380*/ 	.word	0x00000000
        /*0384*/ 	.short	0x010a
        /*0386*/ 	.byte	0x3f
	.zero		1


	//   ....[48]....
        /*0388*/ 	.word	0x000075a0
        /*038c*/ 	.word	0x00000007
        /*0390*/ 	.word	0x00000000
        /*0394*/ 	.short	0x010a
        /*0396*/ 	.byte	0x3f
	.zero		1


	//   ....[49]....
        /*0398*/ 	.word	0x00007630
        /*039c*/ 	.word	0x00000006
        /*03a0*/ 	.word	0x00000000
        /*03a4*/ 	.short	0x010a
        /*03a6*/ 	.byte	0x3f
	.zero		1


	//   ....[50]....
        /*03a8*/ 	.word	0x000076c0
        /*03ac*/ 	.word	0x00000007
        /*03b0*/ 	.word	0x00000000
        /*03b4*/ 	.short	0x010a
        /*03b6*/ 	.byte	0x3f
	.zero		1


	//   ....[51]....
        /*03b8*/ 	.word	0x00007750
        /*03bc*/ 	.word	0x00000005
        /*03c0*/ 	.word	0x00000000
        /*03c4*/ 	.short	0x010a
        /*03c6*/ 	.byte	0x3f
	.zero		1


	//   ....[52]....
        /*03c8*/ 	.word	0x000077b0
        /*03cc*/ 	.word	0x00000003
        /*03d0*/ 	.word	0x00000000
        /*03d4*/ 	.short	0x010a
        /*03d6*/ 	.byte	0x3f
	.zero		1


	//   ....[53]....
        /*03d8*/ 	.word	0x00007800
        /*03dc*/ 	.word	0x00000005
        /*03e0*/ 	.word	0x00000000
        /*03e4*/ 	.short	0x010a
        /*03e6*/ 	.byte	0x3f
	.zero		1


	//   ....[54]....
        /*03e8*/ 	.word	0x000078d0
        /*03ec*/ 	.word	0x00000017
        /*03f0*/ 	.word	0x00000070
        /*03f4*/ 	.short	0x010a
        /*03f6*/ 	.byte	0x3f
	.zero		1


	//   ....[55]....
        /*03f8*/ 	.word	0x000079a0
        /*03fc*/ 	.word	0x00000007
        /*0400*/ 	.word	0x00000000
        /*0404*/ 	.short	0x010a
        /*0406*/ 	.byte	0x3f
	.zero		1


	//   ....[56]....
        /*0408*/ 	.word	0x000079f0
        /*040c*/ 	.word	0x00000006
        /*0410*/ 	.word	0x00000000
        /*0414*/ 	.short	0x010a
        /*0416*/ 	.byte	0x3f
	.zero		1


	//   ....[57]....
        /*0418*/ 	.word	0x00007a40
        /*041c*/ 	.word	0x00000007
        /*0420*/ 	.word	0x00000000
        /*0424*/ 	.short	0x010a
        /*0426*/ 	.byte	0x3f
	.zero		1


	//   ....[58]....
        /*0428*/ 	.word	0x00007a90
        /*042c*/ 	.word	0x00000006
        /*0430*/ 	.word	0x00000000
        /*0434*/ 	.short	0x010a
        /*0436*/ 	.byte	0x3f
	.zero		1


	//   ....[59]....
        /*0438*/ 	.word	0x00007ae0
        /*043c*/ 	.word	0x00000007
        /*0440*/ 	.word	0x00000000
        /*0444*/ 	.short	0x010a
        /*0446*/ 	.byte	0x3f
	.zero		1


	//   ....[60]....
        /*0448*/ 	.word	0x00007b30
        /*044c*/ 	.word	0x00000006
        /*0450*/ 	.word	0x00000000
        /*0454*/ 	.short	0x010a
        /*0456*/ 	.byte	0x3f
	.zero		1


	//   ....[61]....
        /*0458*/ 	.word	0x00007b80
        /*045c*/ 	.word	0x00000007
        /*0460*/ 	.word	0x00000000
        /*0464*/ 	.short	0x010a
        /*0466*/ 	.byte	0x3f
	.zero		1


	//   ....[62]....
        /*0468*/ 	.word	0x00007bd0
        /*046c*/ 	.word	0x00000006
        /*0470*/ 	.word	0x00000000
        /*0474*/ 	.short	0x010a
        /*0476*/ 	.byte	0x3f
	.zero		1


	//   ....[63]....
        /*0478*/ 	.word	0x00007c20
        /*047c*/ 	.word	0x00000007
        /*0480*/ 	.word	0x00000000
        /*0484*/ 	.short	0x010a
        /*0486*/ 	.byte	0x3f
	.zero		1


	//   ....[64]....
        /*0488*/ 	.word	0x00007c70
        /*048c*/ 	.word	0x00000006
        /*0490*/ 	.word	0x00000000
        /*0494*/ 	.short	0x010a
        /*0496*/ 	.byte	0x3f
	.zero		1


	//   ....[65]....
        /*0498*/ 	.word	0x00007cc0
        /*049c*/ 	.word	0x00000007
        /*04a0*/ 	.word	0x00000000
        /*04a4*/ 	.short	0x010a
        /*04a6*/ 	.byte	0x3f
	.zero		1


	//   ....[66]....
        /*04a8*/ 	.word	0x00007d10
        /*04ac*/ 	.word	0x00000006
        /*04b0*/ 	.word	0x00000000
        /*04b4*/ 	.short	0x010a
        /*04b6*/ 	.byte	0x3f
	.zero		1


	//   ....[67]....
        /*04b8*/ 	.word	0x00007d60
        /*04bc*/ 	.word	0x00000007
        /*04c0*/ 	.word	0x00000000
        /*04c4*/ 	.short	0x010a
        /*04c6*/ 	.byte	0x3f
	.zero		1


	//----- nvinfo : EIATTR_NUM_MBARRIERS
	.align		4
.L_35:
        /*04c8*/ 	.byte	0x03, 0x38
        /*04ca*/ 	.short	0x001e


	//----- nvinfo : EIATTR_EXIT_INSTR_OFFSETS
	.align		4
        /*04cc*/ 	.byte	0x04, 0x1c
        /*04ce*/ 	.short	(.L_37 - .L_36)


	//   ....[0]....
.L_36:
        /*04d0*/ 	.word	0x00000b40


	//   ....[1]....
        /*04d4*/ 	.word	0x00001360


	//   ....[2]....
        /*04d8*/ 	.word	0x00005ca0


	//   ....[3]....
        /*04dc*/ 	.word	0x00006200


	//   ....[4]....
        /*04e0*/ 	.word	0x000077a0


	//----- nvinfo : EIATTR_MAX_THREADS
	.align		4
.L_37:
        /*04e4*/ 	.byte	0x04, 0x05
        /*04e6*/ 	.short	(.L_39 - .L_38)
.L_38:
        /*04e8*/ 	.word	0x00000180
        /*04ec*/ 	.word	0x00000001
        /*04f0*/ 	.word	0x00000001


	//----- nvinfo : EIATTR_CRS_STACK_SIZE
	.align		4
.L_39:
        /*04f4*/ 	.byte	0x04, 0x1e
        /*04f6*/ 	.short	(.L_41 - .L_40)
.L_40:
        /*04f8*/ 	.word	0x00000000


	//----- nvinfo : EIATTR_CBANK_PARAM_SIZE
	.align		4
.L_41:
        /*04fc*/ 	.byte	0x03, 0x19
        /*04fe*/ 	.short	0x0470


	//----- nvinfo : EIATTR_PARAM_CBANK
	.align		4
        /*0500*/ 	.byte	0x04, 0x0a
        /*0502*/ 	.short	(.L_43 - .L_42)
	.align		4
.L_42:
        /*0504*/ 	.word	index@(.nv.constant0._ZN7cutlass13device_kernelINS_4gemm6kernel13GemmUniversalIN4cute5tupleIJiiiiEEENS1_10collective13CollectiveMmaINS1_34MainloopSm90TmaGmmaWarpSpecializedILi14ENS5_IJNS4_1CILi2EEENSA_ILi1EEESC_EEENS1_35KernelTmaWarpSpecializedCooperativeEEENS5_IJNSA_ILi192EEENSA_ILi64EEESH_EEEaNS5_IJlSC_lEEEaSJ_NS4_8TiledMMAINS4_8MMA_AtomIJNS4_4SM904GMMA26MMA_64x64x32_S32S8S8_SS_TNEEEENS4_6LayoutISD_NS5_IJSC_NSA_ILi0EEESR_EEEEENS5_IJNS4_10UnderscoreESU_SU_EEEEENS4_13SM90_TMA_LOADENS4_14ComposedLayoutINS4_7SwizzleILi2ELi4ELi3EEENS4_18smem_ptr_flag_bitsILi8EEENSQ_INS5_IJNSA_ILi8EEESH_EEENS5_IJSH_SC_EEEEEEEvNS4_8identityENS4_23SM90_TMA_LOAD_MULTICASTES17_vS18_EENS_8epilogue10collective6detail29Sm90TmaWarpSpecializedAdapterINS1C_15DefaultEpilogueIaSJ_SJ_NS1B_6thread17LinearCombinationIaLi1EiiLNS1G_9ScaleType4KindE0ELNS_15FloatRoundStyleE2EaEENS1_15EpilogueDefaultEEEEEvvEEEEvNT_6ParamsE)
        /*0508*/ 	.short	0x0210
        /*050a*/ 	.short	0x0470


	//----- nvinfo : EIATTR_SW_WAR
	.align		4
.L_43:
        /*050c*/ 	.byte	0x04, 0x36
        /*050e*/ 	.short	(.L_45 - .L_44)
.L_44:
        /*0510*/ 	.word	0x00000008
.L_45:


//--------------------- .nv.callgraph             --------------------------
	.section	.nv.callgraph,"",@"SHT_CUDA_CALLGRAPH"
	.align	4
	.sectionentsize	8
	.align		4
        /*0000*/ 	.word	0x00000000
	.align		4
        /*0004*/ 	.word	0xffffffff
	.align		4
        /*0008*/ 	.word	index@(_ZN7cutlass13device_kernelINS_4gemm6kernel13GemmUniversalIN4cute5tupleIJiiiiEEENS1_10collective13CollectiveMmaINS1_34MainloopSm90TmaGmmaWarpSpecializedILi14ENS5_IJNS4_1CILi2EEENSA_ILi1EEESC_EEENS1_35KernelTmaWarpSpecializedCooperativeEEENS5_IJNSA_ILi192EEENSA_ILi64EEESH_EEEaNS5_IJlSC_lEEEaSJ_NS4_8TiledMMAINS4_8MMA_AtomIJNS4_4SM904GMMA26MMA_64x64x32_S32S8S8_SS_TNEEEENS4_6LayoutISD_NS5_IJSC_NSA_ILi0EEESR_EEEEENS5_IJNS4_10UnderscoreESU_SU_EEEEENS4_13SM90_TMA_LOADENS4_14ComposedLayoutINS4_7SwizzleILi2ELi4ELi3EEENS4_18smem_ptr_flag_bitsILi8EEENSQ_INS5_IJNSA_ILi8EEESH_EEENS5_IJSH_SC_EEEEEEEvNS4_8identityENS4_23SM90_TMA_LOAD_MULTICASTES17_vS18_EENS_8epilogue10collective6detail29Sm90TmaWarpSpecializedAdapterINS1C_15DefaultEpilogueIaSJ_SJ_NS1B_6thread17LinearCombinationIaLi1EiiLNS1G_9ScaleType4KindE0ELNS_15FloatRoundStyleE2EaEENS1_15EpilogueDefaultEEEEEvvEEEEvNT_6ParamsE)
	.align		4
        /*000c*/ 	.word	index@(__assertfail)
	.align		4
        /*0010*/ 	.word	0x00000000
	.align		4
        /*0014*/ 	.word	0xfffffffe
	.align		4
        /*0018*/ 	.word	0x00000000
	.align		4
        /*001c*/ 	.word	0xfffffffd
	.align		4
        /*0020*/ 	.word	0x00000000
	.align		4
        /*0024*/ 	.word	0xfffffffc


//--------------------- .nv.constant4             --------------------------
	.section	.nv.constant4,"a",@progbits
	.align	8
	.align		8
.nv.constant4:
        /*0000*/ 	.dword	__assertfail
	.align		8
        /*0008*/ 	.dword	__unnamed_1
	.align		8
        /*0010*/ 	.dword	_ZN39_INTERNAL_34e49135_4_k_cu_30f3c3b9_54874cuda3std3__45__cpo5beginE
	.align		8
        /*0018*/ 	.dword	_ZN39_INTERNAL_34e49135_4_k_cu_30f3c3b9_54874cuda3std3__45__cpo3endE
	.align		8
        /*0020*/ 	.dword	_ZN39_INTERNAL_34e49135_4_k_cu_30f3c3b9_54874cuda3std3__45__cpo6cbeginE
	.align		8
        /*0028*/ 	.dword	_ZN39_INTERNAL_34e49135_4_k_cu_30f3c3b9_54874cuda3std3__45__cpo4cendE
	.align		8
        /*0030*/ 	.dword	_ZN39_INTERNAL_34e49135_4_k_cu_30f3c3b9_54874cuda3std3__441_GLOBAL__N__34e49135_4_k_cu_30f3c3b9_54876ignoreE
	.align		8
        /*0038*/ 	.dword	_ZN39_INTERNAL_34e49135_4_k_cu_30f3c3b9_54874cuda3std3__419piecewise_constructE
	.align		8
        /*0040*/ 	.dword	_ZN39_INTERNAL_34e49135_4_k_cu_30f3c3b9_54874cuda3std3__48in_placeE
	.align		8
        /*0048*/ 	.dword	_ZN39_INTERNAL_34e49135_4_k_cu_30f3c3b9_54874cuda3std6ranges3__45__cpo4swapE
	.align		8
        /*0050*/ 	.dword	_ZN39_INTERNAL_34e49135_4_k_cu_30f3c3b9_54874cuda3std6ranges3__45__cpo9iter_moveE
	.align		8
        /*0058*/ 	.dword	_ZN39_INTERNAL_34e49135_4_k_cu_30f3c3b9_54874cute7productE
	.align		8
        /*0060*/ 	.dword	_ZN39_INTERNAL_34e49135_4_k_cu_30f3c3b9_54874cute1_E
	.align		8
        /*0068*/ 	.dword	$str$22
	.align		8
        /*0070*/ 	.dword	$str$23


//--------------------- .text._ZN7cutlass13device_kernelINS_4gemm6kernel13GemmUniversalIN4cute5tupleIJiiiiEEENS1_10collective13CollectiveMmaINS1_34MainloopSm90TmaGmmaWarpSpecializedILi14ENS5_IJNS4_1CILi2EEENSA_ILi1EEESC_EEENS1_35KernelTmaWarpSpecializedCooperativeEEENS5_IJNSA_ILi192EEENSA_ILi64EEESH_EEEaNS5_IJlSC_lEEEaSJ_NS4_8TiledMMAINS4_8MMA_AtomIJNS4_4SM904GMMA26MMA_64x64x32_S32S8S8_SS_TNEEEENS4_6LayoutISD_NS5_IJSC_NSA_ILi0EEESR_EEEEENS5_IJNS4_10UnderscoreESU_SU_EEEEENS4_13SM90_TMA_LOADENS4_14ComposedLayoutINS4_7SwizzleILi2ELi4ELi3EEENS4_18smem_ptr_flag_bitsILi8EEENSQ_INS5_IJNSA_ILi8EEESH_EEENS5_IJSH_SC_EEEEEEEvNS4_8identityENS4_23SM90_TMA_LOAD_MULTICASTES17_vS18_EENS_8epilogue10collective6detail29Sm90TmaWarpSpecializedAdapterINS1C_15DefaultEpilogueIaSJ_SJ_NS1B_6thread17LinearCombinationIaLi1EiiLNS1G_9ScaleType4KindE0ELNS_15FloatRoundStyleE2EaEENS1_15EpilogueDefaultEEEEEvvEEEEvNT_6ParamsE --------------------------
	.section	.text._ZN7cutlass13device_kernelINS_4gemm6kernel13GemmUniversalIN4cute5tupleIJiiiiEEENS1_10collective13CollectiveMmaINS1_34MainloopSm90TmaGmmaWarpSpecializedILi14ENS5_IJNS4_1CILi2EEENSA_ILi1EEESC_EEENS1_35KernelTmaWarpSpecializedCooperativeEEENS5_IJNSA_ILi192EEENSA_ILi64EEESH_EEEaNS5_IJlSC_lEEEaSJ_NS4_8TiledMMAINS4_8MMA_AtomIJNS4_4SM904GMMA26MMA_64x64x32_S32S8S8_SS_TNEEEENS4_6LayoutISD_NS5_IJSC_NSA_ILi0EEESR_EEEEENS5_IJNS4_10UnderscoreESU_SU_EEEEENS4_13SM90_TMA_LOADENS4_14ComposedLayoutINS4_7SwizzleILi2ELi4ELi3EEENS4_18smem_ptr_flag_bitsILi8EEENSQ_INS5_IJNSA_ILi8EEESH_EEENS5_IJSH_SC_EEEEEEEvNS4_8identityENS4_23SM90_TMA_LOAD_MULTICASTES17_vS18_EENS_8epilogue10collective6detail29Sm90TmaWarpSpecializedAdapterINS1C_15DefaultEpilogueIaSJ_SJ_NS1B_6thread17LinearCombinationIaLi1EiiLNS1G_9ScaleType4KindE0ELNS_15FloatRoundStyleE2EaEENS1_15EpilogueDefaultEEEEEvvEEEEvNT_6ParamsE,"ax",@progbits
	.align	128
.text._ZN7cutlass13device_kernelINS_4gemm6kernel13GemmUniversalIN4cute5tupleIJiiiiEEENS1_10collective13CollectiveMmaINS1_34MainloopSm90TmaGmmaWarpSpecializedILi14ENS5_IJNS4_1CILi2EEENSA_ILi1EEESC_EEENS1_35KernelTmaWarpSpecializedCooperativeEEENS5_IJNSA_ILi192EEENSA_ILi64EEESH_EEEaNS5_IJlSC_lEEEaSJ_NS4_8TiledMMAINS4_8MMA_AtomIJNS4_4SM904GMMA26MMA_64x64x32_S32S8S8_SS_TNEEEENS4_6LayoutISD_NS5_IJSC_NSA_ILi0EEESR_EEEEENS5_IJNS4_10UnderscoreESU_SU_EEEEENS4_13SM90_TMA_LOADENS4_14ComposedLayoutINS4_7SwizzleILi2ELi4ELi3EEENS4_18smem_ptr_flag_bitsILi8EEENSQ_INS5_IJNSA_ILi8EEESH_EEENS5_IJSH_SC_EEEEEEEvNS4_8identityENS4_23SM90_TMA_LOAD_MULTICASTES17_vS18_EENS_8epilogue10collective6detail29Sm90TmaWarpSpecializedAdapterINS1C_15DefaultEpilogueIaSJ_SJ_NS1B_6thread17LinearCombinationIaLi1EiiLNS1G_9ScaleType4KindE0ELNS_15FloatRoundStyleE2EaEENS1_15EpilogueDefaultEEEEEvvEEEEvNT_6ParamsE:
        .type           _ZN7cutlass13device_kernelINS_4gemm6kernel13GemmUniversalIN4cute5tupleIJiiiiEEENS1_10collective13CollectiveMmaINS1_34MainloopSm90TmaGmmaWarpSpecializedILi14ENS5_IJNS4_1CILi2EEENSA_ILi1EEESC_EEENS1_35KernelTmaWarpSpecializedCooperativeEEENS5_IJNSA_ILi192EEENSA_ILi64EEESH_EEEaNS5_IJlSC_lEEEaSJ_NS4_8TiledMMAINS4_8MMA_AtomIJNS4_4SM904GMMA26MMA_64x64x32_S32S8S8_SS_TNEEEENS4_6LayoutISD_NS5_IJSC_NSA_ILi0EEESR_EEEEENS5_IJNS4_10UnderscoreESU_SU_EEEEENS4_13SM90_TMA_LOADENS4_14ComposedLayoutINS4_7SwizzleILi2ELi4ELi3EEENS4_18smem_ptr_flag_bitsILi8EEENSQ_INS5_IJNSA_ILi8EEESH_EEENS5_IJSH_SC_EEEEEEEvNS4_8identityENS4_23SM90_TMA_LOAD_MULTICASTES17_vS18_EENS_8epilogue10collective6detail29Sm90TmaWarpSpecializedAdapterINS1C_15DefaultEpilogueIaSJ_SJ_NS1B_6thread17LinearCombinationIaLi1EiiLNS1G_9ScaleType4KindE0ELNS_15FloatRoundStyleE2EaEENS1_15EpilogueDefaultEEEEEvvEEEEvNT_6ParamsE,@function
        .size           _ZN7cutlass13device_kernelINS_4gemm6kernel13GemmUniversalIN4cute5tupleIJiiiiEEENS1_10collective13CollectiveMmaINS1_34MainloopSm90TmaGmmaWarpSpecializedILi14ENS5_IJNS4_1CILi2EEENSA_ILi1EEESC_EEENS1_35KernelTmaWarpSpecializedCooperativeEEENS5_IJNSA_ILi192EEENSA_ILi64EEESH_EEEaNS5_IJlSC_lEEEaSJ_NS4_8TiledMMAINS4_8MMA_AtomIJNS4_4SM904GMMA26MMA_64x64x32_S32S8S8_SS_TNEEEENS4_6LayoutISD_NS5_IJSC_NSA_ILi0EEESR_EEEEENS5_IJNS4_10UnderscoreESU_SU_EEEEENS4_13SM90_TMA_LOADENS4_14ComposedLayoutINS4_7SwizzleILi2ELi4ELi3EEENS4_18smem_ptr_flag_bitsILi8EEENSQ_INS5_IJNSA_ILi8EEESH_EEENS5_IJSH_SC_EEEEEEEvNS4_8identityENS4_23SM90_TMA_LOAD_MULTICASTES17_vS18_EENS_8epilogue10collective6detail29Sm90TmaWarpSpecializedAdapterINS1C_15DefaultEpilogueIaSJ_SJ_NS1B_6thread17LinearCombinationIaLi1EiiLNS1G_9ScaleType4KindE0ELNS_15FloatRoundStyleE2EaEENS1_15EpilogueDefaultEEEEEvvEEEEvNT_6ParamsE,(.L_x_224 - _ZN7cutlass13device_kernelINS_4gemm6kernel13GemmUniversalIN4cute5tupleIJiiiiEEENS1_10collective13CollectiveMmaINS1_34MainloopSm90TmaGmmaWarpSpecializedILi14ENS5_IJNS4_1CILi2EEENSA_ILi1EEESC_EEENS1_35KernelTmaWarpSpecializedCooperativeEEENS5_IJNSA_ILi192EEENSA_ILi64EEESH_EEEaNS5_IJlSC_lEEEaSJ_NS4_8TiledMMAINS4_8MMA_AtomIJNS4_4SM904GMMA26MMA_64x64x32_S32S8S8_SS_TNEEEENS4_6LayoutISD_NS5_IJSC_NSA_ILi0EEESR_EEEEENS5_IJNS4_10UnderscoreESU_SU_EEEEENS4_13SM90_TMA_LOADENS4_14ComposedLayoutINS4_7SwizzleILi2ELi4ELi3EEENS4_18smem_ptr_flag_bitsILi8EEENSQ_INS5_IJNSA_ILi8EEESH_EEENS5_IJSH_SC_EEEEEEEvNS4_8identityENS4_23SM90_TMA_LOAD_MULTICASTES17_vS18_EENS_8epilogue10collective6detail29Sm90TmaWarpSpecializedAdapterINS1C_15DefaultEpilogueIaSJ_SJ_NS1B_6thread17LinearCombinationIaLi1EiiLNS1G_9ScaleType4KindE0ELNS_15FloatRoundStyleE2EaEENS1_15EpilogueDefaultEEEEEvvEEEEvNT_6ParamsE)
        .other          _ZN7cutlass13device_kernelINS_4gemm6kernel13GemmUniversalIN4cute5tupleIJiiiiEEENS1_10collective13CollectiveMmaINS1_34MainloopSm90TmaGmmaWarpSpecializedILi14ENS5_IJNS4_1CILi2EEENSA_ILi1EEESC_EEENS1_35KernelTmaWarpSpecializedCooperativeEEENS5_IJNSA_ILi192EEENSA_ILi64EEESH_EEEaNS5_IJlSC_lEEEaSJ_NS4_8TiledMMAINS4_8MMA_AtomIJNS4_4SM904GMMA26MMA_64x64x32_S32S8S8_SS_TNEEEENS4_6LayoutISD_NS5_IJSC_NSA_ILi0EEESR_EEEEENS5_IJNS4_10UnderscoreESU_SU_EEEEENS4_13SM90_TMA_LOADENS4_14ComposedLayoutINS4_7SwizzleILi2ELi4ELi3EEENS4_18smem_ptr_flag_bitsILi8EEENSQ_INS5_IJNSA_ILi8EEESH_EEENS5_IJSH_SC_EEEEEEEvNS4_8identityENS4_23SM90_TMA_LOAD_MULTICASTES17_vS18_EENS_8epilogue10collective6detail29Sm90TmaWarpSpecializedAdapterINS1C_15DefaultEpilogueIaSJ_SJ_NS1B_6thread17LinearCombinationIaLi1EiiLNS1G_9ScaleType4KindE0ELNS_15FloatRoundStyleE2EaEENS1_15EpilogueDefaultEEEEEvvEEEEvNT_6ParamsE,@"STO_CUDA_ENTRY STV_DEFAULT"
_ZN7cutlass13device_kernelINS_4gemm6kernel13GemmUniversalIN4cute5tupleIJiiiiEEENS1_10collective13CollectiveMmaINS1_34MainloopSm90TmaGmmaWarpSpecializedILi14ENS5_IJNS4_1CILi2EEENSA_ILi1EEESC_EEENS1_35KernelTmaWarpSpecializedCooperativeEEENS5_IJNSA_ILi192EEENSA_ILi64EEESH_EEEaNS5_IJlSC_lEEEaSJ_NS4_8TiledMMAINS4_8MMA_AtomIJNS4_4SM904GMMA26MMA_64x64x32_S32S8S8_SS_TNEEEENS4_6LayoutISD_NS5_IJSC_NSA_ILi0EEESR_EEEEENS5_IJNS4_10UnderscoreESU_SU_EEEEENS4_13SM90_TMA_LOADENS4_14ComposedLayoutINS4_7SwizzleILi2ELi4ELi3EEENS4_18smem_ptr_flag_bitsILi8EEENSQ_INS5_IJNSA_ILi8EEESH_EEENS5_IJSH_SC_EEEEEEEvNS4_8identityENS4_23SM90_TMA_LOAD_MULTICASTES17_vS18_EENS_8epilogue10collective6detail29Sm90TmaWarpSpecializedAdapterINS1C_15DefaultEpilogueIaSJ_SJ_NS1B_6thread17LinearCombinationIaLi1EiiLNS1G_9ScaleType4KindE0ELNS_15FloatRoundStyleE2EaEENS1_15EpilogueDefaultEEEEEvvEEEEvNT_6ParamsE:
[----:B------:R-:W0:Y:S01]  /*0000*/  LDC R1, c[0x0][0x28] ;  /* 0x00000a00ff017b82 */ /* 0x000e220000000800 */
[----:B------:R-:W1:Y:S01]  /*0010*/  S2R R94, SR_TID.X ;  /* 0x00000000005e7919 */ /* 0x000e620000002100 */
[----:B------:R-:W-:Y:S01]  /*0020*/  ELECT P0, URZ, PT ;  /* 0x00000000003f782f */ /* 0x000fe20003800000 */
[----:B------:R-:W-:Y:S01]  /*0030*/  BSSY B0, `(.L_x_0) ;  /* 0x000000f000007945 */ /* 0x000fe20003800000 */
[--C-:B-1----:R-:W-:Y:S02]  /*0040*/  SHF.R.U32.HI R0, RZ, 0x5, R94.reuse ;  /* 0x00000005ff007819 */ /* 0x102fe4000001165e */
[----:B------:R-:W-:-:S03]  /*0050*/  SHF.R.U32.HI R7, RZ, 0x7, R94 ;  /* 0x00000007ff077819 */ /* 0x000fc6000001165e */
[----:B------:R-:W1:Y:S04]  /*0060*/  SHFL.IDX PT, R3, R0, RZ, 0x1f ;  /* 0x00001fff00037589 */ /* 0x000e6800000e0000 */
[----:B------:R2:W3:Y:S01]  /*0070*/  SHFL.IDX PT, R2, R7, RZ, 0x1f ;  /* 0x00001fff07027589 */ /* 0x0004e200000e0000 */
[----:B-1----:R-:W-:-:S13]  /*0080*/  ISETP.NE.OR P0, PT, R3, RZ, !P0 ;  /* 0x000000ff0300720c */ /* 0x002fda0004705670 */
[----:B0-23--:R-:W-:Y:S05]  /*0090*/  @P0 BRA `(.L_x_1) ;  /* 0x0000000000200947 */ /* 0x00dfea0003800000 */
[----:B------:R-:W-:Y:S02]  /*00a0*/  ULDC.64 UR4, c[0x0][0x198] ;  /* 0x0000660000047ab9 */ /* 0x000fe40000000a00 */
[----:B------:R-:W-:Y:S02]  /*00b0*/  UIADD3 UR6, UP0, UR4, 0xf0, URZ ;  /* 0x000000f004067890 */ /* 0x000fe4000ff1e03f */
[----:B------:R-:W-:Y:S02]  /*00c0*/  UIADD3 UR4, UP1, UR4, 0x1f0, URZ ;  /* 0x000001f004047890 */ /* 0x000fe4000ff3e03f */
[----:B------:R-:W-:Y:S02]  /*00d0*/  UIADD3.X UR7, URZ, UR5, URZ, UP0, !UPT ;  /* 0x000000053f077290 */ /* 0x000fe400087fe43f */
[----:B------:R-:W-:-:S07]  /*00e0*/  UIADD3.X UR5, URZ, UR5, URZ, UP1, !UPT ;  /* 0x000000053f057290 */ /* 0x000fce0008ffe43f */
[----:B------:R0:W-:Y:S02]  /*00f0*/  UTMACCTL.PF [UR6] ;  /* 0x00000000060079b9 */ /* 0x0001e40008040000 */
[----:B------:R0:W-:Y:S02]  /*0100*/  UTMACCTL.PF [UR4] ;  /* 0x00000000040079b9 */ /* 0x0001e40008040000 */
[----:B0-----:R-:W-:Y:S01]  /*0110*/  NOP ;  /* 0x0000000000007918 */ /* 0x001fe20000000000 */
.L_x_1:
[----:B------:R-:W-:Y:S05]  /*0120*/  BSYNC B0 ;  /* 0x0000000000007941 */ /* 0x000fea0003800000 */
.L_x_0:
[----:B------:R-:W0:Y:S02]  /*0130*/  SHFL.IDX PT, R5, R0, RZ, 0x1f ;  /* 0x00001fff00057589 */ /* 0x000e2400000e0000 */
[----:B0-----:R-:W-:-:S13]  /*0140*/  ISETP.NE.AND P0, PT, R5, RZ, PT ;  /* 0x000000ff0500720c */ /* 0x001fda0003f05270 */
[----:B------:R-:W-:Y:S05]  /*0150*/  @P0 BRA `(.L_x_2) ;  /* 0x0000000000b40947 */ /* 0x000fea0003800000 */
[----:B------:R-:W-:Y:S01]  /*0160*/  ELECT P0, URZ, PT ;  /* 0x00000000003f782f */ /* 0x000fe20003800000 */
[----:B------:R-:W-:-:S12]  /*0170*/  BSSY B0, `(.L_x_2) ;  /* 0x000002b000007945 */ /* 0x000fd80003800000 */
[----:B------:R-:W-:Y:S05]  /*0180*/  @!P0 BRA `(.L_x_3) ;  /* 0x0000000000a48947 */ /* 0x000fea0003800000 */
[----:B------:R-:W0:Y:S01]  /*0190*/  S2UR UR8, SR_CgaCtaId ;  /* 0x00000000000879c3 */ /* 0x000e220000008800 */
[----:B------:R-:W-:Y:S01]  /*01a0*/  UMOV UR4, 0x400 ;  /* 0x0000040000047882 */ /* 0x000fe20000000000 */
[----:B------:R-:W-:Y:S01]  /*01b0*/  UMOV UR5, 0x1 ;  /* 0x0000000100057882 */ /* 0x000fe20000000000 */
[----:B------:R-:W-:Y:S02]  /*01c0*/  UMOV UR6, 0x4 ;  /* 0x0000000400067882 */ /* 0x000fe40000000000 */
[----:B------:R-:W-:-:S04]  /*01d0*/  UIADD3 UR6, -UR6, 0x100000, URZ ;  /* 0x0010000006067890 */ /* 0x000fc8000fffe13f */
[----:B------:R-:W-:Y:S02]  /*01e0*/  USHF.L.U32 UR7, UR6, 0xb, URZ ;  /* 0x0000000b06077899 */ /* 0x000fe4000800063f */
[----:B------:R-:W-:Y:S02]  /*01f0*/  USHF.L.U32 UR6, UR6, 0x1, URZ ;  /* 0x0000000106067899 */ /* 0x000fe4000800063f */
[----:B0-----:R-:W-:Y:S02]  /*0200*/  ULEA UR8, UR8, UR4, 0x18 ;  /* 0x0000000408087291 */ /* 0x001fe4000f8ec03f */
[----:B------:R-:W-:-:S04]  /*0210*/  UIADD3 UR4, -UR5, 0x100000, URZ ;  /* 0x0010000005047890 */ /* 0x000fc8000fffe13f */
[----:B------:R-:W-:Y:S02]  /*0220*/  USHF.L.U32 UR5, UR4, 0xb, URZ ;  /* 0x0000000b04057899 */ /* 0x000fe4000800063f */
[----:B------:R-:W-:Y:S01]  /*0230*/  USHF.L.U32 UR4, UR4, 0x1, URZ ;  /* 0x0000000104047899 */ /* 0x000fe2000800063f */
[----:B------:R-:W0:Y:S11]  /*0240*/  FENCE.VIEW.ASYNC.S ;  /* 0x00000000000073c6 */ /* 0x000e360000000000 */
[----:B0-----:R0:W1:Y:S01]  /*0250*/  SYNCS.EXCH.64 URZ, [UR8], UR4 ;  /* 0x00000004083f75b2 */ /* 0x0010620008000100 */
[----:B------:R0:W2:Y:S01]  /*0260*/  SYNCS.EXCH.64 URZ, [UR8+0x70], UR6 ;  /* 0x00007006083f75b2 */ /* 0x0000a20008000100 */
[----:B------:R0:W3:Y:S01]  /*0270*/  SYNCS.EXCH.64 URZ, [UR8+0x8], UR4 ;  /* 0x00000804083f75b2 */ /* 0x0000e20008000100 */
[----:B------:R0:W4:Y:S01]  /*0280*/  SYNCS.EXCH.64 URZ, [UR8+0x78], UR6 ;  /* 0x00007806083f75b2 */ /* 0x0001220008000100 */
[----:B------:R0:W0:Y:S01]  /*0290*/  SYNCS.EXCH.64 URZ, [UR8+0x10], UR4 ;  /* 0x00001004083f75b2 */ /* 0x0000220008000100 */
        /* <DEDUP_REMOVED lines=23> */
[----:B-1234-:R-:W-:Y:S01]  /*0410*/  NOP ;  /* 0x0000000000007918 */ /* 0x01efe20000000000 */
.L_x_3:
[----:B0-----:R-:W-:Y:S05]  /*0420*/  BSYNC B0 ;  /* 0x0000000000007941 */ /* 0x001fea0003800000 */
.L_x_2:
[----:B------:R-:W-:Y:S01]  /*0430*/  SHF.R.S32.HI R9, RZ, 0x1f, R94 ;  /* 0x0000001fff097819 */ /* 0x000fe2000001145e */
[----:B------:R-:W0:Y:S01]  /*0440*/  SHFL.IDX PT, R0, R0, RZ, 0x1f ;  /* 0x00001fff00007589 */ /* 0x000e2200000e0000 */
[----:B------:R-:W1:Y:S01]  /*0450*/  S2UR UR8, SR_CTAID.X ;  /* 0x00000000000879c3 */ /* 0x000e620000002500 */
[----:B------:R-:W-:Y:S02]  /*0460*/  ELECT P0, URZ, PT ;  /* 0x00000000003f782f */ /* 0x000fe40003800000 */
[----:B------:R-:W-:Y:S01]  /*0470*/  LEA.HI R9, R9, R94, RZ, 0x7 ;  /* 0x0000005e09097211 */ /* 0x000fe200078f38ff */
[----:B------:R-:W2:Y:S01]  /*0480*/  S2R R4, SR_CTAID.Y ;  /* 0x0000000000047919 */ /* 0x000ea20000002600 */
[----:B------:R-:W-:Y:S01]  /*0490*/  SHF.R.S32.HI R6, RZ, 0x1f, R5 ;  /* 0x0000001fff067819 */ /* 0x000fe20000011405 */
[----:B------:R-:W-:Y:S01]  /*04a0*/  ULDC UR4, c[0x0][0x150] ;  /* 0x0000540000047ab9 */ /* 0x000fe20000000800 */
[----:B------:R-:W-:Y:S01]  /*04b0*/  LOP3.LUT R9, R9, 0xffffff80, RZ, 0xc0, !PT ;  /* 0xffffff8009097812 */ /* 0x000fe200078ec0ff */
[----:B------:R-:W-:Y:S01]  /*04c0*/  NOP ;  /* 0x0000000000007918 */ /* 0x000fe20000000000 */
[----:B------:R-:W-:Y:S01]  /*04d0*/  LEA.HI R6, R6, R5, RZ, 0x2 ;  /* 0x0000000506067211 */ /* 0x000fe200078f10ff */
[----:B------:R-:W3:Y:S01]  /*04e0*/  LDC R11, c[0x0][0x144] ;  /* 0x00005100ff0b7b82 */ /* 0x000ee20000000800 */
[----:B------:R-:W-:Y:S01]  /*04f0*/  NOP ;  /* 0x0000000000007918 */ /* 0x000fe20000000000 */
[----:B------:R-:W-:Y:S01]  /*0500*/  IMAD.IADD R8, R94, 0x1, -R9 ;  /* 0x000000015e087824 */ /* 0x000fe200078e0a09 */
[----:B------:R-:W-:Y:S01]  /*0510*/  LOP3.LUT R6, R6, 0x3ffffffc, RZ, 0xc0, !PT ;  /* 0x3ffffffc06067812 */ /* 0x000fe200078ec0ff */
[----:B------:R-:W-:Y:S01]  /*0520*/  IMAD.MOV.U32 R22, RZ, RZ, 0x1 ;  /* 0x00000001ff167424 */ /* 0x000fe200078e00ff */
[----:B------:R-:W-:-:S02]  /*0530*/  ISETP.NE.AND P3, PT, R2, RZ, PT ;  /* 0x000000ff0200720c */ /* 0x000fc40003f65270 */
[----:B------:R-:W-:Y:S01]  /*0540*/  SHF.R.S32.HI R9, RZ, 0x1f, R8 ;  /* 0x0000001fff097819 */ /* 0x000fe20000011408 */
[----:B------:R-:W-:Y:S01]  /*0550*/  IMAD.IADD R6, R5, 0x1, -R6 ;  /* 0x0000000105067824 */ /* 0x000fe200078e0a06 */
[----:B------:R-:W4:Y:S02]  /*0560*/  LDC R13, c[0x0][0x140] ;  /* 0x00005000ff0d7b82 */ /* 0x000f240000000800 */
[----:B------:R-:W-:Y:S02]  /*0570*/  LEA.HI R9, R9, R8, RZ, 0x3 ;  /* 0x0000000809097211 */ /* 0x000fe400078f18ff */
[----:B0-----:R-:W-:Y:S02]  /*0580*/  ISETP.NE.OR P0, PT, R0, RZ, !P0 ;  /* 0x000000ff0000720c */ /* 0x001fe40004705670 */
[----:B------:R-:W-:Y:S02]  /*0590*/  SHF.R.S32.HI R0, RZ, 0x3, R9 ;  /* 0x00000003ff007819 */ /* 0x000fe40000011409 */
[----:B-1----:R-:W-:-:S02]  /*05a0*/  I2FP.F32.U32 R10, UR8 ;  /* 0x00000008000a7c45 */ /* 0x002fc40008201000 */
[----:B------:R-:W-:-:S03]  /*05b0*/  SHF.R.S32.HI R9, RZ, 0x1f, R9 ;  /* 0x0000001fff097819 */ /* 0x000fc60000011409 */
[----:B------:R-:W-:Y:S01]  /*05c0*/  FMUL R10, R10, UR4 ;  /* 0x000000040a0a7c20 */ /* 0x000fe20008400000 */
[----:B------:R-:W-:Y:S01]  /*05d0*/  LEA.HI R9, R9, R0, RZ, 0x2 ;  /* 0x0000000009097211 */ /* 0x000fe200078f10ff */
[----:B------:R-:W-:Y:S01]  /*05e0*/  ULDC UR4, c[0x0][0x154] ;  /* 0x0000550000047ab9 */ /* 0x000fe20000000800 */
[----:B--2---:R-:W-:Y:S01]  /*05f0*/  I2FP.F32.U32 R12, R4 ;  /* 0x00000004000c7245 */ /* 0x004fe20000201000 */
[----:B------:R-:W-:Y:S01]  /*0600*/  VOTEU.ALL UP0, P0 ;  /* 0x00000000003f7886 */ /* 0x000fe20000000000 */
[----:B------:R-:W-:Y:S01]  /*0610*/  LOP3.LUT R9, R9, 0xfffffffc, RZ, 0xc0, !PT ;  /* 0xfffffffc09097812 */ /* 0x000fe200078ec0ff */
[----:B------:R-:W0:Y:S01]  /*0620*/  F2I.U32.TRUNC.NTZ R10, R10 ;  /* 0x0000000a000a7305 */ /* 0x000e22000020f000 */
[----:B------:R-:W-:Y:S01]  /*0630*/  VOTEU.ALL UP1, P0 ;  /* 0x00000000003f7886 */ /* 0x000fe20000020000 */
[----:B------:R-:W-:Y:S01]  /*0640*/  FMUL R12, R12, UR4 ;  /* 0x000000040c0c7c20 */ /* 0x000fe20008400000 */
[----:B------:R-:W1:Y:S01]  /*0650*/  @!UP0 S2UR UR7, SR_CgaCtaId ;  /* 0x00000000000789c3 */ /* 0x000e620000008800 */
[----:B------:R-:W-:Y:S01]  /*0660*/  IMAD.IADD R9, R0, 0x1, -R9 ;  /* 0x0000000100097824 */ /* 0x000fe200078e0a09 */
[----:B------:R-:W-:Y:S01]  /*0670*/  SHF.R.S32.HI R0, RZ, 0x1f, R3 ;  /* 0x0000001fff007819 */ /* 0x000fe20000011403 */
[----:B------:R-:W-:Y:S01]  /*0680*/  UMOV UR4, 0x20 ;  /* 0x0000002000047882 */ /* 0x000fe20000000000 */
[----:B------:R-:W-:Y:S01]  /*0690*/  @!UP0 UMOV UR6, 0x400 ;  /* 0x0000040000068882 */ /* 0x000fe20000000000 */
[----:B------:R-:W-:Y:S01]  /*06a0*/  IMAD R19, R6, 0x4, R9 ;  /* 0x0000000406137824 */ /* 0x000fe200078e0209 */
[----:B------:R-:W2:Y:S01]  /*06b0*/  F2I.U32.TRUNC.NTZ R12, R12 ;  /* 0x0000000c000c7305 */ /* 0x000ea2000020f000 */
[----:B------:R-:W-:Y:S01]  /*06c0*/  LEA.HI R0, R0, R3, RZ, 0x2 ;  /* 0x0000000300007211 */ /* 0x000fe200078f10ff */
[----:B------:R-:W5:Y:S01]  /*06d0*/  LDC R9, c[0x0][0x148] ;  /* 0x00005200ff097b82 */ /* 0x000f620000000800 */
[----:B------:R-:W-:-:S04]  /*06e0*/  @!UP0 UIADD3 UR4, -UR4, 0x100000, URZ ;  /* 0x0010000004048890 */ /* 0x000fc8000fffe13f */
[----:B------:R-:W-:Y:S02]  /*06f0*/  @!UP0 USHF.L.U32 UR5, UR4, 0xb, URZ ;  /* 0x0000000b04058899 */ /* 0x000fe4000800063f */
[----:B------:R-:W-:Y:S01]  /*0700*/  @!UP0 USHF.L.U32 UR4, UR4, 0x1, URZ ;  /* 0x0000000104048899 */ /* 0x000fe2000800063f */
[----:B------:R-:W-:Y:S01]  /*0710*/  LEA.HI R6, R19, R19, RZ, 0x1 ;  /* 0x0000001313067211 */ /* 0x000fe200078f08ff */
[----:B0-----:R-:W-:Y:S01]  /*0720*/  IMAD.MOV R14, RZ, RZ, -R10 ;  /* 0x000000ffff0e7224 */ /* 0x001fe200078e0a0a */
[----:B------:R-:W-:Y:S02]  /*0730*/  LOP3.LUT R0, R0, 0xfffffffc, RZ, 0xc0, !PT ;  /* 0xfffffffc00007812 */ /* 0x000fe400078ec0ff */
[----:B------:R-:W-:Y:S01]  /*0740*/  LOP3.LUT R10, R6, 0xfffffffe, RZ, 0xc0, !PT ;  /* 0xfffffffe060a7812 */ /* 0x000fe200078ec0ff */
[----:B---3--:R-:W-:Y:S01]  /*0750*/  IMAD R6, R11, R14, UR8 ;  /* 0x000000080b067e24 */ /* 0x008fe2000f8e020e */
[----:B----4-:R-:W-:Y:S01]  /*0760*/  ISETP.EQ.U32.AND P2, PT, R13, 0x1, PT ;  /* 0x000000010d00780c */ /* 0x010fe20003f42070 */
[----:B------:R-:W-:-:S02]  /*0770*/  IMAD.IADD R3, R3, 0x1, -R0 ;  /* 0x0000000103037824 */ /* 0x000fc400078e0a00 */
[C---:B------:R-:W-:Y:S02]  /*0780*/  IMAD.IADD R11, R19.reuse, 0x1, -R10 ;  /* 0x00000001130b7824 */ /* 0x040fe400078e0a0a */
[----:B------:R-:W-:Y:S01]  /*0790*/  IMAD.SHL.U32 R10, R19, 0x4, RZ ;  /* 0x00000004130a7824 */ /* 0x000fe200078e00ff */
[----:B------:R-:W-:Y:S01]  /*07a0*/  ISETP.NE.AND P1, PT, R3, 0x3, PT ;  /* 0x000000030300780c */ /* 0x000fe20003f25270 */
[----:B--2---:R-:W-:Y:S01]  /*07b0*/  IMAD.MOV R24, RZ, RZ, -R12 ;  /* 0x000000ffff187224 */ /* 0x004fe200078e0a0c */
[----:B------:R-:W-:Y:S01]  /*07c0*/  ISETP.NE.AND P4, PT, R11, R6, PT ;  /* 0x000000060b00720c */ /* 0x000fe20003f85270 */
[----:B-1----:R-:W-:Y:S01]  /*07d0*/  @!UP0 ULEA UR6, UR7, UR6, 0x18 ;  /* 0x0000000607068291 */ /* 0x002fe2000f8ec03f */
[----:B------:R-:W-:Y:S01]  /*07e0*/  LOP3.LUT R19, R19, 0xc, R10, 0x78, !PT ;  /* 0x0000000c13137812 */ /* 0x000fe200078e780a */
[----:B------:R-:W-:Y:S01]  /*07f0*/  VOTEU.ALL UP0, P0 ;  /* 0x00000000003f7886 */ /* 0x000fe20000000000 */
[----:B------:R-:W-:Y:S01]  /*0800*/  LOP3.LUT P0, RZ, R8, 0x7, RZ, 0xc0, !PT ;  /* 0x0000000708ff7812 */ /* 0x000fe2000780c0ff */
[----:B------:R-:W-:Y:S01]  /*0810*/  VIADD R8, R2, 0xffffffff ;  /* 0xffffffff02087836 */ /* 0x000fe20000000000 */
[----:B------:R-:W-:Y:S01]  /*0820*/  ISETP.EQ.OR P1, PT, R3, RZ, !P1 ;  /* 0x000000ff0300720c */ /* 0x000fe20004f22670 */
[----:B-----5:R-:W-:Y:S01]  /*0830*/  IMAD R11, R9, R24, R4 ;  /* 0x00000018090b7224 */ /* 0x020fe200078e0204 */
[----:B------:R-:W-:-:S02]  /*0840*/  ISETP.LT.U32.AND P0, PT, R19, 0x2, !P0 ;  /* 0x000000021300780c */ /* 0x000fc40004701070 */
[----:B------:R-:W-:Y:S02]  /*0850*/  ISETP.EQ.AND P1, PT, R2, RZ, P1 ;  /* 0x000000ff0200720c */ /* 0x000fe40000f22270 */
[----:B------:R-:W-:Y:S01]  /*0860*/  ISETP.GE.U32.AND P6, PT, R8, 0x2, PT ;  /* 0x000000020800780c */ /* 0x000fe20003fc6070 */
[----:B------:R-:W0:Y:S02]  /*0870*/  FENCE.VIEW.ASYNC.S ;  /* 0x00000000000073c6 */ /* 0x000e240000000000 */
[----:B0-----:R0:W1:Y:S01]  /*0880*/  @!UP0 SYNCS.EXCH.64 URZ, [UR6+0xf0], UR4 ;  /* 0x0000f004063f85b2 */ /* 0x0010620008000100 */
[----:B------:R-:W-:Y:S02]  /*0890*/  @P4 LEA.HI R0, R19, R19, RZ, 0x1 ;  /* 0x0000001313004211 */ /* 0x000fe400078f08ff */
[----:B------:R-:W-:Y:S02]  /*08a0*/  SEL R18, RZ, 0x1, !P1 ;  /* 0x00000001ff127807 */ /* 0x000fe40004800000 */
[----:B------:R-:W-:-:S02]  /*08b0*/  @P4 SHF.R.S32.HI R0, RZ, 0x1, R0 ;  /* 0x00000001ff004819 */ /* 0x000fc40000011400 */
[----:B------:R-:W-:Y:S02]  /*08c0*/  SEL R18, R18, 0x2, P6 ;  /* 0x0000000212127807 */ /* 0x000fe40003000000 */
[----:B------:R-:W-:Y:S02]  /*08d0*/  @P4 ISETP.NE.AND P5, PT, R0, R11, PT ;  /* 0x0000000b0000420c */ /* 0x000fe40003fa5270 */
[----:B------:R-:W-:Y:S02]  /*08e0*/  SEL R11, RZ, 0x1, !P0 ;  /* 0x00000001ff0b7807 */ /* 0x000fe40004000000 */
[----:B------:R-:W-:Y:S02]  /*08f0*/  @P4 SEL R22, RZ, 0x1, P5 ;  /* 0x00000001ff164807 */ /* 0x000fe40002800000 */
[----:B------:R-:W-:Y:S01]  /*0900*/  LOP3.LUT R0, R94, 0x7f, RZ, 0xc0, !PT ;  /* 0x0000007f5e007812 */ /* 0x000fe200078ec0ff */
[----:B------:R0:W2:Y:S01]  /*0910*/  @!UP1 SYNCS.EXCH.64 URZ, [UR6+0xf8], UR4 ;  /* 0x0000f804063f95b2 */ /* 0x0000a20008000100 */
[----:B------:R-:W-:Y:S01]  /*0920*/  LOP3.LUT R22, R22, R11, RZ, 0xc0, !PT ;  /* 0x0000000b16167212 */ /* 0x000fe200078ec0ff */
[----:B------:R-:W-:Y:S01]  /*0930*/  NOP ;  /* 0x0000000000007918 */ /* 0x000fe20000000000 */
[----:B------:R-:W-:Y:S05]  /*0940*/  @!P2 BRA `(.L_x_4) ;  /* 0x000000000008a947 */ /* 0x000fea0003800000 */
[----:B-12---:R-:W-:Y:S01]  /*0950*/  UCGABAR_ARV ;  /* 0x00000000000079c7 */ /* 0x006fe20008000000 */
[----:B------:R-:W-:Y:S05]  /*0960*/  BRA `(.L_x_5) ;  /* 0x0000000000047947 */ /* 0x000fea0003800000 */
.L_x_4:
[----:B-12---:R-:W-:Y:S01]  /*0970*/  NOP ;  /* 0x0000000000007918 */ /* 0x006fe20000000000 */
.L_x_5:
[----:B------:R-:W1:Y:S01]  /*0980*/  LDC R2, c[0x0][0x65c] ;  /* 0x00019700ff027b82 */ /* 0x000e620000000800 */
[----:B------:R-:W-:Y:S02]  /*0990*/  IMAD.U32 R10, RZ, RZ, UR8 ;  /* 0x00000008ff0a7e24 */ /* 0x000fe4000f8e00ff */
[----:B------:R-:W-:Y:S01]  /*09a0*/  IMAD.MOV.U32 R11, RZ, RZ, RZ ;  /* 0x000000ffff0b7224 */ /* 0x000fe200078e00ff */
[----:B-1----:R-:W-:-:S04]  /*09b0*/  ISETP.NE.AND P1, PT, R2, 0x1, PT ;  /* 0x000000010200780c */ /* 0x002fc80003f25270 */
[----:B------:R-:W-:-:S09]  /*09c0*/  P2R R5, PR, RZ, 0x2 ;  /* 0x00000002ff057803 */ /* 0x000fd20000000000 */
[----:B------:R-:W1:Y:S01]  /*09d0*/  @P1 LDC R17, c[0x0][0x10] ;  /* 0x00000400ff111b82 */ /* 0x000e620000000800 */
[----:B------:R-:W-:Y:S02]  /*09e0*/  @P1 IMAD.MOV.U32 R5, RZ, RZ, RZ ;  /* 0x000000ffff051224 */ /* 0x000fe400078e00ff */
[----:B------:R-:W-:-:S05]  /*09f0*/  @P1 IMAD.MOV.U32 R15, RZ, RZ, RZ ;  /* 0x000000ffff0f1224 */ /* 0x000fca00078e00ff */
[----:B------:R-:W2:Y:S01]  /*0a00*/  @!P1 LDC R13, c[0x0][0xc] ;  /* 0x00000300ff0d9b82 */ /* 0x000ea20000000800 */
[----:B0-----:R-:W-:Y:S01]  /*0a10*/  ULDC UR4, c[0x0][0xc] ;  /* 0x0000030000047ab9 */ /* 0x001fe20000000800 */
[----:B------:R-:W-:Y:S01]  /*0a20*/  ULDC UR5, c[0x0][0x10] ;  /* 0x0000040000057ab9 */ /* 0x000fe20000000800 */
[----:B------:R-:W-:Y:S01]  /*0a30*/  ULDC UR6, c[0x0][0x14] ;  /* 0x0000050000067ab9 */ /* 0x000fe20000000800 */
[----:B------:R-:W-:-:S04]  /*0a40*/  UIMAD.WIDE.U32 UR4, UR4, UR5, URZ ;  /* 0x00000005040472a5 */ /* 0x000fc8000f8e003f */
[----:B------:R-:W-:Y:S02]  /*0a50*/  UIMAD.WIDE.U32 UR36, UR4, UR6, URZ ;  /* 0x00000006042472a5 */ /* 0x000fe4000f8e003f */
[----:B------:R-:W-:-:S04]  /*0a60*/  UIMAD UR42, UR5, UR6, URZ ;  /* 0x00000006052a72a4 */ /* 0x000fc8000f8e023f */
[----:B------:R-:W-:Y:S01]  /*0a70*/  UIADD3 UR42, UR37, UR42, URZ ;  /* 0x0000002a252a7290 */ /* 0x000fe2000fffe03f */
[----:B-1----:R-:W-:-:S04]  /*0a80*/  @P1 IMAD.WIDE.U32 R16, R17, UR8, R4 ;  /* 0x0000000811101c25 */ /* 0x002fc8000f8e0004 */
[----:B------:R-:W-:Y:S02]  /*0a90*/  @P1 IMAD.IADD R17, R17, 0x1, R15 ;  /* 0x0000000111111824 */ /* 0x000fe400078e020f */
[----:B--2---:R-:W-:-:S04]  /*0aa0*/  @!P1 IMAD.WIDE.U32 R10, R4, R13, R10 ;  /* 0x0000000d040a9225 */ /* 0x004fc800078e000a */
[----:B------:R-:W-:Y:S02]  /*0ab0*/  @!P1 IMAD.MOV.U32 R16, RZ, RZ, R10 ;  /* 0x000000ffff109224 */ /* 0x000fe400078e000a */
[----:B------:R-:W-:Y:S01]  /*0ac0*/  @!P1 IMAD.MOV.U32 R17, RZ, RZ, R11 ;  /* 0x000000ffff119224 */ /* 0x000fe200078e000b */
[----:B------:R-:W-:Y:S06]  /*0ad0*/  @!P2 BRA `(.L_x_6) ;  /* 0x00000000000ca947 */ /* 0x000fec0003800000 */
[----:B------:R-:W-:Y:S01]  /*0ae0*/  UCGABAR_WAIT ;  /* 0x0000000000007dc7 */ /* 0x000fe20008000000 */
[----:B------:R-:W-:Y:S01]  /*0af0*/  CCTL.IVALL ;  /* 0x00000000ff00798f */ /* 0x000fe20002000000 */
[----:B------:R-:W-:Y:S05]  /*0b00*/  BRA `(.L_x_7) ;  /* 0x0000000000047947 */ /* 0x000fea0003800000 */
.L_x_6:
[----:B------:R-:W-:Y:S06]  /*0b10*/  BAR.SYNC.DEFER_BLOCKING 0x0 ;  /* 0x0000000000007b1d */ /* 0x000fec0000010000 */
.L_x_7:
[----:B------:R-:W-:Y:S05]  /*0b20*/  @!P3 BRA `(.L_x_8) ;  /* 0x000000500060b947 */ /* 0x000fea0003800000 */
[----:B------:R-:W-:-:S13]  /*0b30*/  ISETP.GT.U32.AND P0, PT, R8, 0x1, PT ;  /* 0x000000010800780c */ /* 0x000fda0003f04070 */
[----:B------:R-:W-:Y:S05]  /*0b40*/  @P0 EXIT ;  /* 0x000000000000094d */ /* 0x000fea0003800000 */
[----:B------:R-:W-:Y:S01]  /*0b50*/  ULDC.64 UR4, c[0x0][0x650] ;  /* 0x0001940000047ab9 */ /* 0x000fe20000000a00 */
[----:B------:R-:W-:Y:S01]  /*0b60*/  PRMT R3, RZ, 0x7610, R3 ;  /* 0x00007610ff037816 */ /* 0x000fe20000000003 */
[----:B------:R-:W-:Y:S01]  /*0b70*/  IMAD.MOV.U32 R99, RZ, RZ, -0x1 ;  /* 0xffffffffff637424 */ /* 0x000fe200078e00ff */
[----:B------:R-:W-:Y:S01]  /*0b80*/  ISETP.GE.U32.AND P0, PT, R16, UR4, PT ;  /* 0x0000000410007c0c */ /* 0x000fe2000bf06070 */
[----:B------:R-:W-:Y:S02]  /*0b90*/  IMAD.MOV.U32 R100, RZ, RZ, -0x1 ;  /* 0xffffffffff647424 */ /* 0x000fe400078e00ff */
[----:B------:R-:W-:Y:S01]  /*0ba0*/  IMAD.MOV.U32 R23, RZ, RZ, -0x1 ;  /* 0xffffffffff177424 */ /* 0x000fe200078e00ff */
[----:B------:R-:W-:-:S13]  /*0bb0*/  ISETP.GE.U32.AND.EX P0, PT, R17, UR5, PT, P0 ;  /* 0x0000000511007c0c */ /* 0x000fda000bf06100 */
[----:B------:R-:W-:Y:S05]  /*0bc0*/  @P0 BRA `(.L_x_9) ;  /* 0x00000004002c0947 */ /* 0x000fea0003800000 */
[----:B------:R-:W0:Y:S01]  /*0bd0*/  LDC.64 R26, c[0x0][0x628] ;  /* 0x00018a00ff1a7b82 */ /* 0x000e220000000a00 */
[----:B------:R-:W-:Y:S02]  /*0be0*/  IMAD.MOV.U32 R10, RZ, RZ, R16 ;  /* 0x000000ffff0a7224 */ /* 0x000fe400078e0010 */
[----:B------:R-:W-:-:S05]  /*0bf0*/  IMAD.MOV.U32 R11, RZ, RZ, R17 ;  /* 0x000000ffff0b7224 */ /* 0x000fca00078e0011 */
[----:B------:R-:W1:Y:S08]  /*0c00*/  LDC R8, c[0x0][0x630] ;  /* 0x00018c00ff087b82 */ /* 0x000e700000000800 */
[----:B------:R-:W2:Y:S01]  /*0c10*/  LDC.64 R28, c[0x0][0x620] ;  /* 0x00018800ff1c7b82 */ /* 0x000ea20000000a00 */
[----:B0-----:R-:W-:-:S04]  /*0c20*/  ISETP.NE.U32.AND P0, PT, R26, RZ, PT ;  /* 0x000000ff1a00720c */ /* 0x001fc80003f05070 */
[----:B------:R-:W-:-:S13]  /*0c30*/  ISETP.NE.AND.EX P0, PT, R27, RZ, PT, P0 ;  /* 0x000000ff1b00720c */ /* 0x000fda0003f05300 */
[----:B-12---:R-:W-:Y:S05]  /*0c40*/  @!P0 BRA `(.L_x_10) ;  /* 0x0000000000288947 */ /* 0x006fea0003800000 */
[----:B------:R-:W0:Y:S02]  /*0c50*/  LDC R3, c[0x0][0x634] ;  /* 0x00018d00ff037b82 */ /* 0x000e240000000800 */
[----:B0-----:R-:W-:-:S05]  /*0c60*/  IADD3 R3, P0, R16, R3, RZ ;  /* 0x0000000310037210 */ /* 0x001fca0007f1e0ff */
[----:B------:R-:W-:-:S04]  /*0c70*/  IMAD.X R21, RZ, RZ, R17, P0 ;  /* 0x000000ffff157224 */ /* 0x000fc800000e0611 */
[----:B------:R-:W-:-:S04]  /*0c80*/  IMAD.WIDE.U32 R10, R21, R26, RZ ;  /* 0x0000001a150a7225 */ /* 0x000fc800078e00ff */
[----:B------:R-:W-:-:S04]  /*0c90*/  IMAD.WIDE.U32 R12, P0, R3, R27, R10 ;  /* 0x0000001b030c7225 */ /* 0x000fc8000780000a */
[----:B------:R-:W-:-:S04]  /*0ca0*/  IMAD.WIDE.U32 R10, R3, R26, RZ ;  /* 0x0000001a030a7225 */ /* 0x000fc800078e00ff */
[----:B------:R-:W-:Y:S01]  /*0cb0*/  IMAD.X R15, RZ, RZ, RZ, P0 ;  /* 0x000000ffff0f7224 */ /* 0x000fe200000e06ff */
[----:B------:R-:W-:Y:S01]  /*0cc0*/  IADD3 RZ, P0, R11, R12, RZ ;  /* 0x0000000c0bff7210 */ /* 0x000fe20007f1e0ff */
[----:B------:R-:W-:-:S04]  /*0cd0*/  IMAD.MOV.U32 R14, RZ, RZ, R13 ;  /* 0x000000ffff0e7224 */ /* 0x000fc800078e000d */
[----:B------:R-:W-:-:S08]  /*0ce0*/  IMAD.WIDE.U32.X R10, R21, R27, R14, P0 ;  /* 0x0000001b150a7225 */ /* 0x000fd000000e040e */
.L_x_10:
[----:B------:R-:W0:Y:S01]  /*0cf0*/  LDC.64 R32, c[0x0][0x640] ;  /* 0x00019000ff207b82 */ /* 0x000e220000000a00 */
[--C-:B------:R-:W-:Y:S01]  /*0d00*/  SHF.R.U64 R27, R10, R8, R11.reuse ;  /* 0x000000080a1b7219 */ /* 0x100fe2000000120b */
[----:B------:R-:W-:Y:S01]  /*0d10*/  IMAD R31, R9, R24, R4 ;  /* 0x00000018091f7224 */ /* 0x000fe200078e0204 */
[----:B------:R-:W-:Y:S01]  /*0d20*/  SHF.R.U32.HI R3, RZ, R8, R11 ;  /* 0x00000008ff037219 */ /* 0x000fe2000001160b */
[----:B------:R-:W-:Y:S01]  /*0d30*/  IMAD.MOV.U32 R23, RZ, RZ, 0x1 ;  /* 0x00000001ff177424 */ /* 0x000fe200078e00ff */
[----:B------:R-:W-:-:S03]  /*0d40*/  IADD3 R5, P0, RZ, -R27, RZ ;  /* 0x8000001bff057210 */ /* 0x000fc60007f1e0ff */
[----:B------:R-:W1:Y:S02]  /*0d50*/  LDC R12, c[0x0][0x618] ;  /* 0x00018600ff0c7b82 */ /* 0x000e640000000800 */
[----:B------:R-:W-:Y:S02]  /*0d60*/  IMAD.X R3, RZ, RZ, ~R3, P0 ;  /* 0x000000ffff037224 */ /* 0x000fe400000e0e03 */
[----:B------:R-:W-:-:S04]  /*0d70*/  IMAD.WIDE.U32 R10, R5, R28, R16 ;  /* 0x0000001c050a7225 */ /* 0x000fc800078e0010 */
[----:B------:R-:W2:Y:S01]  /*0d80*/  LDC R20, c[0x0][0x608] ;  /* 0x00018200ff147b82 */ /* 0x000ea20000000800 */
[----:B------:R-:W-:Y:S02]  /*0d90*/  IMAD R8, R3, R28, RZ ;  /* 0x0000001c03087224 */ /* 0x000fe400078e02ff */
[----:B------:R-:W-:Y:S02]  /*0da0*/  IMAD.MOV.U32 R3, RZ, RZ, -0x1 ;  /* 0xffffffffff037424 */ /* 0x000fe400078e00ff */
[----:B------:R-:W-:-:S03]  /*0db0*/  IMAD R5, R5, R29, R8 ;  /* 0x0000001d05057224 */ /* 0x000fc600078e0208 */
[----:B------:R-:W3:Y:S01]  /*0dc0*/  LDC R30, c[0x0][0x658] ;  /* 0x00019600ff1e7b82 */ /* 0x000ee20000000800 */
[----:B------:R-:W-:Y:S01]  /*0dd0*/  IMAD.IADD R5, R11, 0x1, R5 ;  /* 0x000000010b057824 */ /* 0x000fe200078e0205 */
[----:B0-----:R-:W-:-:S04]  /*0de0*/  ISETP.NE.U32.AND P0, PT, R32, RZ, PT ;  /* 0x000000ff2000720c */ /* 0x001fc80003f05070 */
[----:B------:R-:W-:Y:S02]  /*0df0*/  ISETP.NE.AND.EX P0, PT, R33, RZ, PT, P0 ;  /* 0x000000ff2100720c */ /* 0x000fe40003f05300 */
[----:B------:R-:W0:Y:S01]  /*0e00*/  LDC R26, c[0x0][0x600] ;  /* 0x00018000ff1a7b82 */ /* 0x000e220000000800 */
[-CC-:B-1----:R-:W-:Y:S02]  /*0e10*/  SHF.R.U64 R14, R10, R12.reuse, R5.reuse ;  /* 0x0000000c0a0e7219 */ /* 0x182fe40000001205 */
[----:B------:R-:W-:-:S05]  /*0e20*/  SHF.R.U32.HI R5, RZ, R12, R5 ;  /* 0x0000000cff057219 */ /* 0x000fca0000011605 */
[----:B------:R-:W1:Y:S01]  /*0e30*/  LDC R15, c[0x0][0x648] ;  /* 0x00019200ff0f7b82 */ /* 0x000e620000000800 */
[-CC-:B--2---:R-:W-:Y:S02]  /*0e40*/  SHF.R.U64 R29, R14, R20.reuse, R5.reuse ;  /* 0x000000140e1d7219 */ /* 0x184fe40000001205 */
[----:B------:R-:W-:-:S05]  /*0e50*/  SHF.R.U32.HI R5, RZ, R20, R5 ;  /* 0x00000014ff057219 */ /* 0x000fca0000011605 */
[----:B------:R-:W2:Y:S01]  /*0e60*/  LDC R21, c[0x0][0x638] ;  /* 0x00018e00ff157b82 */ /* 0x000ea20000000800 */
[-CC-:B---3--:R-:W-:Y:S02]  /*0e70*/  SHF.R.U64 R20, R29, R30.reuse, R5.reuse ;  /* 0x0000001e1d147219 */ /* 0x188fe40000001205 */
[-C--:B------:R-:W-:Y:S02]  /*0e80*/  SHF.L.U32 R3, R3, R30.reuse, RZ ;  /* 0x0000001e03037219 */ /* 0x080fe400000006ff */
[----:B------:R-:W-:Y:S01]  /*0e90*/  SHF.R.U32.HI R5, RZ, R30, R5 ;  /* 0x0000001eff057219 */ /* 0x000fe20000011605 */
[----:B------:R-:W-:Y:S01]  /*0ea0*/  IMAD.MOV.U32 R4, RZ, RZ, R20 ;  /* 0x000000ffff047224 */ /* 0x000fe200078e0014 */
[----:B------:R-:W-:Y:S01]  /*0eb0*/  LOP3.LUT R12, RZ, R3, RZ, 0x33, !PT ;  /* 0x00000003ff0c7212 */ /* 0x000fe200078e33ff */
[----:B------:R-:W3:Y:S01]  /*0ec0*/  LDC R25, c[0x0][0x610] ;  /* 0x00018400ff197b82 */ /* 0x000ee20000000800 */
[----:B------:R-:W-:Y:S05]  /*0ed0*/  @!P0 BRA `(.L_x_11) ;  /* 0x0000000000288947 */ /* 0x000fea0003800000 */
[----:B------:R-:W4:Y:S02]  /*0ee0*/  LDC R3, c[0x0][0x64c] ;  /* 0x00019300ff037b82 */ /* 0x000f240000000800 */
[----:B----4-:R-:W-:-:S05]  /*0ef0*/  IADD3 R3, P0, R20, R3, RZ ;  /* 0x0000000314037210 */ /* 0x010fca0007f1e0ff */
        /* <DEDUP_REMOVED lines=8> */
.L_x_11:
[----:B-1----:R-:W-:Y:S01]  /*0f80*/  SHF.R.U64 R4, R4, R15, R5 ;  /* 0x0000000f04047219 */ /* 0x002fe20000001205 */
[----:B0-----:R-:W-:Y:S01]  /*0f90*/  VIADD R5, R26, 0xffffffff ;  /* 0xffffffff1a057836 */ /* 0x001fe20000000000 */
[----:B------:R-:W-:Y:S01]  /*0fa0*/  SHF.L.U32 R3, R23, R30, RZ ;  /* 0x0000001e17037219 */ /* 0x000fe200000006ff */
[----:B------:R-:W-:Y:S01]  /*0fb0*/  IMAD.MOV.U32 R23, RZ, RZ, R27 ;  /* 0x000000ffff177224 */ /* 0x000fe200078e001b */
[----:B------:R-:W-:Y:S01]  /*0fc0*/  LOP3.LUT R12, R29, R12, RZ, 0xc0, !PT ;  /* 0x0000000c1d0c7212 */ /* 0x000fe200078ec0ff */
[----:B------:R-:W-:Y:S01]  /*0fd0*/  IMAD.MOV R8, RZ, RZ, -R4 ;  /* 0x000000ffff087224 */ /* 0x000fe200078e0a04 */
[----:B------:R-:W-:Y:S02]  /*0fe0*/  SEL R6, R6, R31, !P1 ;  /* 0x0000001f06067207 */ /* 0x000fe40004800000 */
[----:B------:R-:W-:Y:S01]  /*0ff0*/  LOP3.LUT R5, R14, R5, RZ, 0xc0, !PT ;  /* 0x000000050e057212 */ /* 0x000fe200078ec0ff */
[----:B------:R-:W-:Y:S02]  /*1000*/  IMAD R9, R3, R4, R12 ;  /* 0x0000000403097224 */ /* 0x000fe400078e020c */
[----:B--2---:R-:W-:-:S02]  /*1010*/  IMAD R3, R8, R21, R20 ;  /* 0x0000001508037224 */ /* 0x004fc400078e0214 */
[----:B---3--:R-:W-:Y:S02]  /*1020*/  IMAD R6, R9, R25, R6 ;  /* 0x0000001909067224 */ /* 0x008fe400078e0206 */
[----:B------:R-:W-:Y:S02]  /*1030*/  IMAD R99, R3, R26, R5 ;  /* 0x0000001a03637224 */ /* 0x000fe400078e0205 */
[----:B------:R-:W-:-:S03]  /*1040*/  IMAD.MOV.U32 R4, RZ, RZ, 0x1 ;  /* 0x00000001ff047424 */ /* 0x000fc600078e00ff */
[----:B------:R-:W-:Y:S02]  /*1050*/  SEL R100, R99, R6, !P1 ;  /* 0x0000000663647207 */ /* 0x000fe40004800000 */
[----:B------:R-:W-:Y:S02]  /*1060*/  PRMT R3, R4, 0x7610, R3 ;  /* 0x0000761004037816 */ /* 0x000fe40000000003 */
[----:B------:R-:W-:-:S07]  /*1070*/  SEL R99, R6, R99, !P1 ;  /* 0x0000006306637207 */ /* 0x000fce0004800000 */
.L_x_9:
[----:B------:R-:W-:-:S08]  /*1080*/  NOP ;  /* 0x0000000000007918 */ /* 0x000fd00000000000 */
[----:B------:R-:W0:Y:S02]  /*1090*/  USETMAXREG.TRY_ALLOC.CTAPOOL UP0, 0xe8 ;  /* 0x000000e8000079c8 */ /* 0x000e240008000600 */
[----:B0-----:R-:W-:-:S13]  /*10a0*/  PLOP3.LUT P0, PT, PT, PT, UP0, 0x80, 0x0 ;  /* 0x000000000000781c */ /* 0x001fda0003f0f008 */
[----:B------:R-:W-:Y:S05]  /*10b0*/  @!P0 BRA `(.L_x_9) ;  /* 0xfffffffc00f08947 */ /* 0x000fea000383ffff */
[----:B------:R-:W-:Y:S01]  /*10c0*/  ULDC.64 UR4, c[0x0][0x598] ;  /* 0x0001660000047ab9 */ /* 0x000fe20000000a00 */
[----:B------:R-:W-:Y:S01]  /*10d0*/  ULDC.64 UR38, c[0x0][0x208] ;  /* 0x0000820000267ab9 */ /* 0x000fe20000000a00 */
[----:B------:R-:W-:-:S04]  /*10e0*/  ISETP.NE.U32.AND P0, PT, RZ, UR4, PT ;  /* 0x00000004ff007c0c */ /* 0x000fc8000bf05070 */
[----:B------:R-:W-:-:S13]  /*10f0*/  ISETP.NE.AND.EX P0, PT, RZ, UR5, PT, P0 ;  /* 0x00000005ff007c0c */ /* 0x000fda000bf05300 */
[----:B------:R-:W-:Y:S05]  /*1100*/  @!P0 BRA `(.L_x_12) ;  /* 0x00000000001c8947 */ /* 0x000fea0003800000 */
[----:B------:R-:W0:Y:S02]  /*1110*/  LDC.64 R4, c[0x0][0x598] ;  /* 0x00016600ff047b82 */ /* 0x000e240000000a00 */
[----:B0-----:R-:W2:Y:S02]  /*1120*/  LDG.E.64 R4, desc[UR38][R4.64] ;  /* 0x0000002604047981 */ /* 0x001ea4000c1e1b00 */
[----:B--2---:R-:W-:-:S04]  /*1130*/  ISETP.NE.U32.AND P0, PT, R4, RZ, PT ;  /* 0x000000ff0400720c */ /* 0x004fc80003f05070 */
[----:B------:R-:W-:-:S13]  /*1140*/  ISETP.NE.AND.EX P0, PT, R5, RZ, PT, P0 ;  /* 0x000000ff0500720c */ /* 0x000fda0003f05300 */
[----:B------:R-:W-:Y:S05]  /*1150*/  @!P0 BRA `(.L_x_12) ;  /* 0x0000000000088947 */ /* 0x000fea0003800000 */
[----:B------:R0:W5:Y:S01]  /*1160*/  LD.E R90, desc[UR38][R4.64] ;  /* 0x00000026045a7980 */ /* 0x000162000c101900 */
[----:B------:R-:W-:Y:S05]  /*1170*/  BRA `(.L_x_13) ;  /* 0x0000000000247947 */ /* 0x000fea0003800000 */
.L_x_12:
[----:B------:R-:W-:Y:S02]  /*1180*/  ULDC.64 UR4, c[0x0][0x588] ;  /* 0x0001620000047ab9 */ /* 0x000fe40000000a00 */
[----:B------:R-:W-:-:S04]  /*1190*/  ISETP.NE.U32.AND P0, PT, RZ, UR4, PT ;  /* 0x00000004ff007c0c */ /* 0x000fc8000bf05070 */
[----:B------:R-:W-:-:S13]  /*11a0*/  ISETP.NE.AND.EX P0, PT, RZ, UR5, PT, P0 ;  /* 0x00000005ff007c0c */ /* 0x000fda000bf05300 */
[----:B------:R-:W-:Y:S05]  /*11b0*/  @!P0 BRA `(.L_x_14) ;  /* 0x00000000000c8947 */ /* 0x000fea0003800000 */
[----:B------:R-:W0:Y:S02]  /*11c0*/  LDC.64 R90, c[0x0][0x588] ;  /* 0x00016200ff5a7b82 */ /* 0x000e240000000a00 */
[----:B0-----:R1:W5:Y:S01]  /*11d0*/  LDG.E R90, desc[UR38][R90.64] ;  /* 0x000000265a5a7981 */ /* 0x001362000c1e1900 */
[----:B------:R-:W-:Y:S05]  /*11e0*/  BRA `(.L_x_13) ;  /* 0x0000000000087947 */ /* 0x000fea0003800000 */
.L_x_14:
[----:B------:R-:W-:Y:S02]  /*11f0*/  ULDC UR4, c[0x0][0x580] ;  /* 0x0001600000047ab9 */ /* 0x000fe40000000800 */
[----:B------:R-:W-:-:S07]  /*1200*/  IMAD.U32 R90, RZ, RZ, UR4 ;  /* 0x00000004ff5a7e24 */ /* 0x000fce000f8e00ff */
.L_x_13:
[----:B------:R-:W-:Y:S02]  /*1210*/  ULDC.64 UR4, c[0x0][0x5a0] ;  /* 0x0001680000047ab9 */ /* 0x000fe40000000a00 */
[----:B------:R-:W-:-:S04]  /*1220*/  ISETP.NE.U32.AND P0, PT, RZ, UR4, PT ;  /* 0x00000004ff007c0c */ /* 0x000fc8000bf05070 */
[----:B------:R-:W-:-:S13]  /*1230*/  ISETP.NE.AND.EX P0, PT, RZ, UR5, PT, P0 ;  /* 0x00000005ff007c0c */ /* 0x000fda000bf05300 */
[----:B------:R-:W-:Y:S05]  /*1240*/  @!P0 BRA `(.L_x_15) ;  /* 0x00000000001c8947 */ /* 0x000fea0003800000 */
[----:B0-----:R-:W0:Y:S02]  /*1250*/  LDC.64 R4, c[0x0][0x5a0] ;  /* 0x00016800ff047b82 */ /* 0x001e240000000a00 */
[----:B0-----:R-:W2:Y:S02]  /*1260*/  LDG.E.64 R4, desc[UR38][R4.64] ;  /* 0x0000002604047981 */ /* 0x001ea4000c1e1b00 */
[----:B--2---:R-:W-:-:S04]  /*1270*/  ISETP.NE.U32.AND P0, PT, R4, RZ, PT ;  /* 0x000000ff0400720c */ /* 0x004fc80003f05070 */
[----:B------:R-:W-:-:S13]  /*1280*/  ISETP.NE.AND.EX P0, PT, R5, RZ, PT, P0 ;  /* 0x000000ff0500720c */ /* 0x000fda0003f05300 */
[----:B------:R-:W-:Y:S05]  /*1290*/  @!P0 BRA `(.L_x_15) ;  /* 0x0000000000088947 */ /* 0x000fea0003800000 */
[----:B-1----:R0:W5:Y:S01]  /*12a0*/  LD.E R91, desc[UR38][R4.64] ;  /* 0x00000026045b7980 */ /* 0x002162000c101900 */
[----:B------:R-:W-:Y:S05]  /*12b0*/  BRA `(.L_x_16) ;  /* 0x0000000000247947 */ /* 0x000fea0003800000 */
.L_x_15:
[----:B------:R-:W-:Y:S02]  /*12c0*/  ULDC.64 UR4, c[0x0][0x590] ;  /* 0x0001640000047ab9 */ /* 0x000fe40000000a00 */
[----:B------:R-:W-:-:S04]  /*12d0*/  ISETP.NE.U32.AND P0, PT, RZ, UR4, PT ;  /* 0x00000004ff007c0c */ /* 0x000fc8000bf05070 */
[----:B------:R-:W-:-:S13]  /*12e0*/  ISETP.NE.AND.EX P0, PT, RZ, UR5, PT, P0 ;  /* 0x00000005ff007c0c */ /* 0x000fda000bf05300 */
[----:B------:R-:W-:Y:S05]  /*12f0*/  @!P0 BRA `(.L_x_17) ;  /* 0x00000000000c8947 */ /* 0x000fea0003800000 */
[----:B0-----:R-:W1:Y:S02]  /*1300*/  LDC.64 R4, c[0x0][0x590] ;  /* 0x00016400ff047b82 */ /* 0x001e640000000a00 */
[----:B-1----:R1:W5:Y:S01]  /*1310*/  LDG.E R91, desc[UR38][R4.64] ;  /* 0x00000026045b7981 */ /* 0x002362000c1e1900 */
[----:B------:R-:W-:Y:S05]  /*1320*/  BRA `(.L_x_16) ;  /* 0x0000000000087947 */ /* 0x000fea0003800000 */
.L_x_17:
[----:B------:R-:W-:Y:S02]  /*1330*/  ULDC UR4, c[0x0][0x584] ;  /* 0x0001610000047ab9 */ /* 0x000fe40000000800 */
[----:B-1----:R-:W-:-:S07]  /*1340*/  IMAD.U32 R91, RZ, RZ, UR4 ;  /* 0x00000004ff5b7e24 */ /* 0x002fce000f8e00ff */
.L_x_16:
[----:B------:R-:W-:-:S13]  /*1350*/  LOP3.LUT P0, RZ, R3, 0xff, RZ, 0xc0, !PT ;  /* 0x000000ff03ff7812 */ /* 0x000fda000780c0ff */
[----:B------:R-:W-:Y:S05]  /*1360*/  @!P0 EXIT ;  /* 0x000000000000894d */ /* 0x000fea0003800000 */
[----:B------:R-:W2:Y:S01]  /*1370*/  LDC R93, c[0x0][0x658] ;  /* 0x00019600ff5d7b82 */ /* 0x000ea20000000800 */
[----:B------:R-:W-:Y:S01]  /*1380*/  LOP3.LUT R7, R7, 0x1, RZ, 0xc0, !PT ;  /* 0x0000000107077812 */ /* 0x000fe200078ec0ff */
[----:B------:R-:W-:Y:S01]  /*1390*/  ULDC.64 UR6, c[0x0][0x288] ;  /* 0x0000a20000067ab9 */ /* 0x000fe20000000a00 */
[----:B------:R-:W-:Y:S01]  /*13a0*/  SHF.R.U32.HI R3, RZ, 0x2, R94 ;  /* 0x00000002ff037819 */ /* 0x000fe2000001165e */
[----:B------:R-:W-:Y:S01]  /*13b0*/  UIADD3 UR4, UR7, 0x3f, URZ ;  /* 0x0000003f07047890 */ /* 0x000fe2000fffe03f */
[----:B------:R-:W-:Y:S01]  /*13c0*/  SHF.R.U32.HI R0, RZ, 0x1, R0 ;  /* 0x00000001ff007819 */ /* 0x000fe20000011600 */
[----:B------:R-:W-:Y:S01]  /*13d0*/  IMAD.SHL.U32 R88, R7, 0x40, RZ ;  /* 0x0000004007587824 */ /* 0x000fe200078e00ff */
[----:B------:R-:W-:Y:S01]  /*13e0*/  LOP3.LUT R3, R3, 0x7, RZ, 0xc0, !PT ;  /* 0x0000000703037812 */ /* 0x000fe200078ec0ff */
[----:B------:R-:W-:Y:S01]  /*13f0*/  USHF.R.S32.HI UR5, URZ, 0x1f, UR4 ;  /* 0x0000001f3f057899 */ /* 0x000fe20008011404 */
[----:B------:R-:W-:Y:S01]  /*1400*/  LOP3.LUT R0, R0, 0x30, RZ, 0xc0, !PT ;  /* 0x0000003000007812 */ /* 0x000fe200078ec0ff */
[----:B------:R-:W-:Y:S01]  /*1410*/  IMAD.MOV.U32 R6, RZ, RZ, 0x1 ;  /* 0x00000001ff067424 */ /* 0x000fe200078e00ff */
[--C-:B------:R-:W-:Y:S01]  /*1420*/  LOP3.LUT R88, R88, 0x40, R3.reuse, 0xe2, !PT ;  /* 0x0000004058587812 */ /* 0x100fe200078ee203 */
[----:B------:R-:W-:Y:S01]  /*1430*/  ULEA.HI UR5, UR5, UR4, URZ, 0x6 ;  /* 0x0000000405057291 */ /* 0x000fe2000f8f303f */
[-C--:B01----:R-:W-:Y:S01]  /*1440*/  IADD3 R4, RZ, -R0.reuse, -R3 ;  /* 0x80000000ff047210 */ /* 0x083fe20007ffe803 */
[----:B------:R-:W-:Y:S01]  /*1450*/  IMAD.U32 R5, RZ, RZ, UR6 ;  /* 0x00000006ff057e24 */ /* 0x000fe2000f8e00ff */
[----:B------:R-:W-:Y:S01]  /*1460*/  LOP3.LUT R88, R88, R0, RZ, 0xfc, !PT ;  /* 0x0000000058587212 */ /* 0x000fe200078efcff */
[----:B------:R-:W-:Y:S01]  /*1470*/  USHF.R.S32.HI UR43, URZ, 0x6, UR5 ;  /* 0x000000063f2b7899 */ /* 0x000fe20008011405 */
[----:B------:R-:W-:Y:S01]  /*1480*/  IMAD.MOV.U32 R0, RZ, RZ, -0x1 ;  /* 0xffffffffff007424 */ /* 0x000fe200078e00ff */
[C---:B------:R-:W-:Y:S01]  /*1490*/  LOP3.LUT R92, R94.reuse, 0x3, RZ, 0xc0, !PT ;  /* 0x000000035e5c7812 */ /* 0x040fe200078ec0ff */
[----:B------:R-:W-:Y:S01]  /*14a0*/  IMAD R4, R7, -0x40, R4 ;  /* 0xffffffc007047824 */ /* 0x000fe200078e0204 */
[----:B------:R-:W-:Y:S01]  /*14b0*/  UISETP.LT.AND UP0, UPT, UR43, 0x1, UPT ;  /* 0x000000012b00788c */ /* 0x000fe2000bf01270 */
[----:B------:R-:W-:Y:S01]  /*14c0*/  LOP3.LUT R95, R94, 0x80, RZ, 0xc0, !PT ;  /* 0x000000805e5f7812 */ /* 0x000fe200078ec0ff */
[----:B------:R-:W-:Y:S01]  /*14d0*/  ULDC UR4, c[0x0][0x284] ;  /* 0x0000a10000047ab9 */ /* 0x000fe20000000800 */
[----:B------:R-:W-:Y:S01]  /*14e0*/  IMAD R92, R92, -0x2, R5 ;  /* 0xfffffffe5c5c7824 */ /* 0x000fe200078e0205 */
[-C--:B--2---:R-:W-:Y:S01]  /*14f0*/  SHF.L.U32 R0, R0, R93.reuse, RZ ;  /* 0x0000005d00007219 */ /* 0x084fe200000006ff */
[----:B------:R-:W-:Y:S01]  /*1500*/  USEL UR44, UR43, 0x1, UP0 ;  /* 0x000000012b2c7887 */ /* 0x000fe20008000000 */
[----:B------:R-:W-:Y:S01]  /*1510*/  SHF.L.U32 R93, R6, R93, RZ ;  /* 0x0000005d065d7219 */ /* 0x000fe200000006ff */
[----:B------:R-:W-:Y:S01]  /*1520*/  IMAD.SHL.U32 R94, R94, 0x2, RZ ;  /* 0x000000025e5e7824 */ /* 0x000fe200078e00ff */
[----:B------:R-:W-:Y:S01]  /*1530*/  SHF.R.U32.HI R95, RZ, 0x7, R95 ;  /* 0x00000007ff5f7819 */ /* 0x000fe2000001165f */
[----:B------:R-:W-:Y:S01]  /*1540*/  VIADD R97, R4, UR4 ;  /* 0x0000000404617c36 */ /* 0x000fe20008000000 */
[----:B------:R-:W-:Y:S01]  /*1550*/  LOP3.LUT R96, RZ, R0, RZ, 0x33, !PT ;  /* 0x00000000ff607212 */ /* 0x000fe200078e33ff */
[----:B------:R-:W-:Y:S01]  /*1560*/  IMAD.MOV.U32 R89, RZ, RZ, RZ ;  /* 0x000000ffff597224 */ /* 0x000fe200078e00ff */
[----:B------:R-:W-:Y:S01]  /*1570*/  UIADD3 UR44, UR43, -UR44, URZ ;  /* 0x8000002c2b2c7290 */ /* 0x000fe2000fffe03f */
[----:B------:R-:W-:Y:S01]  /*1580*/  UMOV UR40, URZ ;  /* 0x0000003f00287c82 */ /* 0x000fe20008000000 */
[----:B------:R-:W-:-:S10]  /*1590*/  UMOV UR41, URZ ;  /* 0x0000003f00297c82 */ /* 0x000fd40008000000 */
.L_x_169:
[----:B------:R-:W0:Y:S01]  /*15a0*/  SHFL.IDX PT, R0, R95, RZ, 0x1f ;  /* 0x00001fff5f007589 */ /* 0x000e2200000e0000 */
[----:B-1----:R-:W1:Y:S01]  /*15b0*/  S2UR UR7, SR_CgaCtaId ;  /* 0x00000000000779c3 */ /* 0x002e620000008800 */
[----:B------:R-:W-:Y:S01]  /*15c0*/  UMOV UR6, 0x400 ;  /* 0x0000040000067882 */ /* 0x000fe20000000000 */
[----:B0-----:R-:W-:Y:S01]  /*15d0*/  R2UR UR4, R0 ;  /* 0x00000000000472ca */ /* 0x001fe200000e0000 */
[----:B-1----:R-:W-:-:S12]  /*15e0*/  ULEA UR6, UR7, UR6, 0x18 ;  /* 0x0000000607067291 */ /* 0x002fd8000f8ec03f */
[----:B------:R-:W-:-:S04]  /*15f0*/  ULEA.HI UR5, UR4, UR4, URZ, 0x1 ;  /* 0x0000000404057291 */ /* 0x000fc8000f8f083f */
[----:B------:R-:W-:-:S04]  /*1600*/  ULOP3.LUT UR5, UR5, 0xffffe, URZ, 0xc0, !UPT ;  /* 0x000ffffe05057892 */ /* 0x000fc8000f8ec03f */
[----:B------:R-:W-:-:S03]  /*1610*/  UIADD3 UR5, UR4, -UR5, URZ ;  /* 0x8000000504057290 */ /* 0x000fc6000fffe03f */
[----:B------:R-:W-:Y:S01]  /*1620*/  ULDC UR4, c[0x0][0x28c] ;  /* 0x0000a30000047ab9 */ /* 0x000fe20000000800 */
[----:B------:R-:W-:Y:S01]  /*1630*/  ULEA UR5, UR5, UR6, 0xc ;  /* 0x0000000605057291 */ /* 0x000fe2000f8e603f */
[----:B------:R-:W-:-:S03]  /*1640*/  ISETP.LT.AND P0, PT, RZ, UR4, PT ;  /* 0x00000004ff007c0c */ /* 0x000fc6000bf01270 */
[----:B------:R-:W-:-:S04]  /*1650*/  UIADD3 UR5, UR5, 0x200, URZ ;  /* 0x0000020005057890 */ /* 0x000fc8000fffe03f */
[----:B------:R-:W-:-:S04]  /*1660*/  USHF.R.U32.HI UR5, URZ, 0x4, UR5 ;  /* 0x000000043f057899 */ /* 0x000fc80008011605 */
[----:B------:R-:W-:-:S04]  /*1670*/  ULOP3.LUT UR5, UR5, 0x3fff, URZ, 0xc0, !UPT ;  /* 0x00003fff05057892 */ /* 0x000fc8000f8ec03f */
[----:B------:R-:W-:Y:S01]  /*1680*/  ULOP3.LUT UR45, UR5, 0x10000, URZ, 0xfc, !UPT ;  /* 0x00010000052d7892 */ /* 0x000fe2000f8efc3f */
[----:B---34-:R-:W-:Y:S11]  /*1690*/  @P0 BRA `(.L_x_18) ;  /* 0x0000000000400947 */ /* 0x018ff60003800000 */
[----:B------:R-:W-:Y:S01]  /*16a0*/  MOV R0, 0x0 ;  /* 0x0000000000007802 */ /* 0x000fe20000000f00 */
[----:B------:R-:W-:Y:S01]  /*16b0*/  ULDC.64 UR4, c[0x4][0x68] ;  /* 0x01001a0000047ab9 */ /* 0x000fe20000000a00 */
[----:B------:R-:W-:Y:S01]  /*16c0*/  ULDC.64 UR6, c[0x4][0x8] ;  /* 0x0100020000067ab9 */ /* 0x000fe20000000a00 */
[----:B------:R-:W-:Y:S01]  /*16d0*/  IMAD.U32 R4, RZ, RZ, UR4 ;  /* 0x00000004ff047e24 */ /* 0x000fe2000f8e00ff */
[----:B------:R0:W1:Y:S01]  /*16e0*/  LDC.64 R14, c[0x4][R0] ;  /* 0x01000000000e7b82 */ /* 0x0000620000000a00 */
[----:B------:R-:W-:Y:S01]  /*16f0*/  IMAD.U32 R5, RZ, RZ, UR5 ;  /* 0x00000005ff057e24 */ /* 0x000fe2000f8e00ff */
[----:B------:R-:W-:Y:S01]  /*1700*/  ULDC.64 UR4, c[0x4][0x70] ;  /* 0x01001c0000047ab9 */ /* 0x000fe20000000a00 */
[----:B------:R-:W-:Y:S02]  /*1710*/  IMAD.U32 R10, RZ, RZ, UR6 ;  /* 0x00000006ff0a7e24 */ /* 0x000fe4000f8e00ff */
[----:B------:R-:W-:Y:S02]  /*1720*/  IMAD.U32 R6, RZ, RZ, UR4 ;  /* 0x00000004ff067e24 */ /* 0x000fe4000f8e00ff */
[----:B------:R-:W-:-:S02]  /*1730*/  IMAD.U32 R7, RZ, RZ, UR5 ;  /* 0x00000005ff077e24 */ /* 0x000fc4000f8e00ff */
[----:B------:R-:W-:Y:S02]  /*1740*/  IMAD.U32 R11, RZ, RZ, UR7 ;  /* 0x00000007ff0b7e24 */ /* 0x000fe4000f8e00ff */
[----:B------:R-:W-:Y:S02]  /*1750*/  IMAD.MOV.U32 R8, RZ, RZ, 0x1e1 ;  /* 0x000001e1ff087424 */ /* 0x000fe400078e00ff */
[----:B------:R-:W-:Y:S02]  /*1760*/  IMAD.MOV.U32 R12, RZ, RZ, 0x1 ;  /* 0x00000001ff0c7424 */ /* 0x000fe400078e00ff */
[----:B0-----:R-:W-:-:S07]  /*1770*/  IMAD.MOV.U32 R13, RZ, RZ, RZ ;  /* 0x000000ffff0d7224 */ /* 0x001fce00078e00ff */
[----:B------:R-:W-:-:S07]  /*1780*/  LEPC R20, `(.L_x_18) ;  /* 0x000000001014794e */ /* 0x000fce0000000000 */
[----:B-1---5:R-:W-:Y:S05]  /*1790*/  CALL.ABS.NOINC R14 ;  /* 0x000000000e007343 */ /* 0x022fea0003c00000 */
.L_x_18:
[----:B------:R-:W-:-:S04]  /*17a0*/  LOP3.LUT R0, R18, 0x1, RZ, 0xfc, !PT ;  /* 0x0000000112007812 */ /* 0x000fc800078efcff */
[----:B------:R-:W-:-:S13]  /*17b0*/  ISETP.NE.AND P0, PT, R0, 0x3, PT ;  /* 0x000000030000780c */ /* 0x000fda0003f05270 */
[----:B------:R-:W-:Y:S05]  /*17c0*/  @!P0 BRA `(.L_x_19) ;  /* 0x0000000000048947 */ /* 0x000fea0003800000 */
[----:B------:R-:W-:Y:S01]  /*17d0*/  BPT.TRAP 0x1 ;  /* 0x000000040000795c */ /* 0x000fe20000300000 */
.L_x_19:
[----:B------:R-:W0:Y:S01]  /*17e0*/  S2UR UR5, SR_CgaCtaId ;  /* 0x00000000000579c3 */ /* 0x000e220000008800 */
[----:B------:R-:W-:Y:S01]  /*17f0*/  UMOV UR4, 0x400 ;  /* 0x0000040000047882 */ /* 0x000fe20000000000 */
[----:B------:R-:W-:Y:S02]  /*1800*/  IMAD.U32 R0, RZ, RZ, UR40 ;  /* 0x00000028ff007e24 */ /* 0x000fe4000f8e00ff */
[----:B------:R-:W-:-:S03]  /*1810*/  IMAD.U32 R3, RZ, RZ, UR41 ;  /* 0x00000029ff037e24 */ /* 0x000fc6000f8e00ff */
[----:B------:R-:W-:Y:S01]  /*1820*/  SHF.L.U32 R0, R0, 0x1f, RZ ;  /* 0x0000001f00007819 */ /* 0x000fe200000006ff */
[----:B0-----:R-:W-:-:S06]  /*1830*/  ULEA UR4, UR5, UR4, 0x18 ;  /* 0x0000000405047291 */ /* 0x001fcc000f8ec03f */
[----:B------:R-:W-:-:S04]  /*1840*/  IMAD.U32 R6, RZ, RZ, UR4 ;  /* 0x00000004ff067e24 */ /* 0x000fc8000f8e00ff */
[----:B------:R-:W-:-:S04]  /*1850*/  IMAD R3, R3, 0x8, R6 ;  /* 0x0000000803037824 */ /* 0x000fc800078e0206 */
[----:B------:R0:W1:Y:S01]  /*1860*/  SYNCS.PHASECHK.TRANS64.TRYWAIT P1, [R3+URZ], R0 ;  /* 0x00000000030075a7 */ /* 0x000062000802017f */
[----:B------:R-:W-:Y:S05]  /*1870*/  @!P0 BRA `(.L_x_20) ;  /* 0x0000000000048947 */ /* 0x000fea0003800000 */
[----:B------:R-:W-:Y:S01]  /*1880*/  BPT.TRAP 0x1 ;  /* 0x000000040000795c */ /* 0x000fe20000300000 */
.L_x_20:
[----:B------:R-:W-:-:S05]  /*1890*/  IMAD.U32 R4, RZ, RZ, UR44 ;  /* 0x0000002cff047e24 */ /* 0x000fca000f8e00ff */
[----:B------:R-:W-:Y:S01]  /*18a0*/  ISETP.GE.AND P2, PT, R4, 0x1, PT ;  /* 0x000000010400780c */ /* 0x000fe20003f46270 */
[----:B-1----:R-:W-:-:S12]  /*18b0*/  @P1 BRA `(.L_x_21) ;  /* 0x0000000000081947 */ /* 0x002fd80003800000 */
[----:B------:R-:W1:Y:S02]  /*18c0*/  SYNCS.PHASECHK.TRANS64.TRYWAIT P1, [R3+URZ], R0 ;  /* 0x00000000030075a7 */ /* 0x000e64000802017f */
[----:B-1----:R-:W-:Y:S05]  /*18d0*/  @!P1 BRA `(.L_x_22) ;  /* 0x0000005c00b49947 */ /* 0x002fea0003800000 */
.L_x_21:
[----:B------:R-:W-:Y:S05]  /*18e0*/  WARPSYNC.ALL ;  /* 0x0000000000007948 */ /* 0x000fea0003800000 */
[----:B------:R-:W-:Y:S01]  /*18f0*/  R2UR UR4, R6 ;  /* 0x00000000060472ca */ /* 0x000fe200000e0000 */
[----:B------:R-:W-:Y:S01]  /*1900*/  UIMAD UR6, UR41, 0x300, UR45 ;  /* 0x00000300290678a4 */ /* 0x000fe2000f8e022d */
[----:B------:R-:W-:Y:S01]  /*1910*/  WARPGROUP.ARRIVE ;  /* 0x00000000000079c5 */ /* 0x000fe20000000000 */
[----:B------:R-:W-:Y:S01]  /*1920*/  UMOV UR9, 0x80000020 ;  /* 0x8000002000097882 */ /* 0x000fe20000000000 */
[----:B------:R-:W-:Y:S01]  /*1930*/  UMOV UR11, 0x80000020 ;  /* 0x80000020000b7882 */ /* 0x000fe20000000000 */
[----:B------:R-:W-:-:S03]  /*1940*/  UIADD3 UR7, UR6, 0x200, URZ ;  /* 0x0000020006077890 */ /* 0x000fc6000fffe03f */
[----:B------:R-:W-:-:S05]  /*1950*/  UMOV UR8, UR6 ;  /* 0x0000000600087c82 */ /* 0x000fca0008000000 */
[----:B------:R-:W-:-:S04]  /*1960*/  UIADD3 UR4, UR4, 0x2a200, URZ ;  /* 0x0002a20004047890 */ /* 0x000fc8000fffe03f */
[----:B------:R-:W-:-:S04]  /*1970*/  USHF.R.U32.HI UR4, URZ, 0x4, UR4 ;  /* 0x000000043f047899 */ /* 0x000fc80008011604 */
[----:B------:R-:W-:-:S04]  /*1980*/  ULOP3.LUT UR4, UR4, 0x3fff, URZ, 0xc0, !UPT ;  /* 0x00003fff04047892 */ /* 0x000fc8000f8ec03f */
[----:B------:R-:W-:-:S04]  /*1990*/  ULOP3.LUT UR4, UR4, 0x10000, URZ, 0xfc, !UPT ;  /* 0x0001000004047892 */ /* 0x000fc8000f8efc3f */
[----:B------:R-:W-:-:S07]  /*19a0*/  ULEA UR5, UR41, UR4, 0x8 ;  /* 0x0000000429057291 */ /* 0x000fce000f8e403f */
[----:B------:R-:W-:Y:S02]  /*19b0*/  UMOV UR10, UR5 ;  /* 0x00000005000a7c82 */ /* 0x000fe40008000000 */
[----:B------:R-:W-:Y:S01]  /*19c0*/  IGMMA.64x64x32.S8.S8 R56, gdesc[UR8], RZ, !UPT, gsb0 ;  /* 0x01e00000083879f1 */ /* 0x000fe2000c0410ff */
[----:B------:R-:W-:Y:S01]  /*19d0*/  UMOV UR8, UR7 ;  /* 0x0000000700087c82 */ /* 0x000fe20008000000 */
[----:B------:R-:W-:Y:S01]  /*19e0*/  UMOV UR9, 0x80000020 ;  /* 0x8000002000097882 */ /* 0x000fe20000000000 */
[----:B------:R-:W-:Y:S02]  /*19f0*/  WARPGROUP.DEPBAR.LE gsb0, 0x0 ;  /* 0x00008000000079c5 */ /* 0x000fe40000010000 */
[----:B------:R-:W-:-:S06]  /*1a00*/  WARPGROUP.ARRIVE ;  /* 0x00000000000079c5 */ /* 0x000fcc0000000000 */
[----:B------:R-:W-:Y:S01]  /*1a10*/  IGMMA.64x64x32.S8.S8 R24, gdesc[UR8], RZ, !UPT, gsb0 ;  /* 0x01e00000081879f1 */ /* 0x000fe2000c0410ff */
[----:B------:R-:W-:Y:S02]  /*1a20*/  UIADD3 UR8, UR6, 0x2, URZ ;  /* 0x0000000206087890 */ /* 0x000fe4000fffe03f */
[----:B------:R-:W-:Y:S01]  /*1a30*/  UIADD3 UR10, UR5, 0x2, URZ ;  /* 0x00000002050a7890 */ /* 0x000fe2000fffe03f */
[----:B------:R-:W-:Y:S01]  /*1a40*/  UMOV UR9, 0x80000020 ;  /* 0x8000002000097882 */ /* 0x000fe20000000000 */
[----:B------:R-:W-:Y:S01]  /*1a50*/  UMOV UR11, 0x80000020 ;  /* 0x80000020000b7882 */ /* 0x000fe20000000000 */
[----:B------:R-:W-:Y:S01]  /*1a60*/  UIADD3 UR6, UR6, 0x202, URZ ;  /* 0x0000020206067890 */ /* 0x000fe2000fffe03f */
[----:B------:R-:W-:Y:S02]  /*1a70*/  WARPGROUP.DEPBAR.LE gsb0, 0x0 ;  /* 0x00008000000079c5 */ /* 0x000fe40000010000 */
[----:B------:R-:W-:-:S06]  /*1a80*/  WARPGROUP.ARRIVE ;  /* 0x00000000000079c5 */ /* 0x000fcc0000000000 */
[----:B------:R-:W-:Y:S01]  /*1a90*/  IGMMA.64x64x32.S8.S8 R56, gdesc[UR8], R56, gsb0 ;  /* 0x01e00000083879f1 */ /* 0x000fe20008041038 */
[----:B------:R-:W-:Y:S01]  /*1aa0*/  UMOV UR8, UR6 ;  /* 0x0000000600087c82 */ /* 0x000fe20008000000 */
[----:B------:R-:W-:Y:S01]  /*1ab0*/  UMOV UR9, 0x80000020 ;  /* 0x8000002000097882 */ /* 0x000fe20000000000 */
[----:B------:R-:W-:Y:S02]  /*1ac0*/  WARPGROUP.DEPBAR.LE gsb0, 0x0 ;  /* 0x00008000000079c5 */ /* 0x000fe40000010000 */
[----:B------:R-:W-:-:S06]  /*1ad0*/  WARPGROUP.ARRIVE ;  /* 0x00000000000079c5 */ /* 0x000fcc0000000000 */
[----:B------:R-:W-:Y:S03]  /*1ae0*/  IGMMA.64x64x32.S8.S8 R24, gdesc[UR8], R24, gsb0 ;  /* 0x01e00000081879f1 */ /* 0x000fe60008041018 */
[----:B------:R-:W-:Y:S02]  /*1af0*/  WARPGROUP.DEPBAR.LE gsb0, 0x0 ;  /* 0x00008000000079c5 */ /* 0x000fe40000010000 */
[----:B------:R-:W-:Y:S05]  /*1b00*/  @!P2 BRA `(.L_x_23) ;  /* 0x000000040020a947 */ /* 0x000fea0003800000 */
[----:B------:R-:W-:Y:S01]  /*1b10*/  UIADD3 UR5, UR41, 0x1, URZ ;  /* 0x0000000129057890 */ /* 0x000fe2000fffe03f */
[----:B01----:R-:W-:Y:S02]  /*1b20*/  IMAD.U32 R0, RZ, RZ, UR44 ;  /* 0x0000002cff007e24 */ /* 0x003fe4000f8e00ff */
[----:B------:R-:W-:Y:S01]  /*1b30*/  IMAD.U32 R3, RZ, RZ, UR41 ;  /* 0x00000029ff037e24 */ /* 0x000fe2000f8e00ff */
[----:B------:R-:W-:-:S04]  /*1b40*/  UISETP.NE.AND UP0, UPT, UR5, 0xe, UPT ;  /* 0x0000000e0500788c */ /* 0x000fc8000bf05270 */
[----:B------:R-:W-:Y:S02]  /*1b50*/  USEL UR6, URZ, 0x1, UP0 ;  /* 0x000000013f067887 */ /* 0x000fe40008000000 */
[----:B------:R-:W-:Y:S02]  /*1b60*/  USEL UR5, UR5, URZ, UP0 ;  /* 0x0000003f05057287 */ /* 0x000fe40008000000 */
[----:B------:R-:W-:-:S06]  /*1b70*/  ULOP3.LUT UR6, UR40, UR6, URZ, 0x3c, !UPT ;  /* 0x0000000628067292 */ /* 0x000fcc000f8e3c3f */
[----:B------:R-:W-:-:S07]  /*1b80*/  IMAD.U32 R7, RZ, RZ, UR6 ;  /* 0x00000006ff077e24 */ /* 0x000fce000f8e00ff */
.L_x_30:
[----:B------:R-:W-:Y:S05]  /*1b90*/  @!P0 BRA `(.L_x_24) ;  /* 0x0000000000048947 */ /* 0x000fea0003800000 */
[----:B------:R-:W-:Y:S01]  /*1ba0*/  BPT.TRAP 0x1 ;  /* 0x000000040000795c */ /* 0x000fe20000300000 */
.L_x_24:
[----:B------:R-:W0:Y:S01]  /*1bb0*/  S2UR UR7, SR_CgaCtaId ;  /* 0x00000000000779c3 */ /* 0x000e220000008800 */
[----:B------:R-:W-:Y:S01]  /*1bc0*/  UMOV UR6, 0x400 ;  /* 0x0000040000067882 */ /* 0x000fe20000000000 */
[----:B------:R-:W-:Y:S01]  /*1bd0*/  IMAD.U32 R5, RZ, RZ, UR5 ;  /* 0x00000005ff057e24 */ /* 0x000fe2000f8e00ff */
[----:B------:R-:W-:Y:S01]  /*1be0*/  SHF.L.U32 R4, R7, 0x1f, RZ ;  /* 0x0000001f07047819 */ /* 0x000fe200000006ff */
[----:B0-----:R-:W-:-:S06]  /*1bf0*/  ULEA UR6, UR7, UR6, 0x18 ;  /* 0x0000000607067291 */ /* 0x001fcc000f8ec03f */
[----:B------:R-:W-:-:S04]  /*1c00*/  IMAD.U32 R6, RZ, RZ, UR6 ;  /* 0x00000006ff067e24 */ /* 0x000fc8000f8e00ff */
[----:B------:R-:W-:-:S04]  /*1c10*/  IMAD R5, R5, 0x8, R6 ;  /* 0x0000000805057824 */ /* 0x000fc800078e0206 */
[----:B------:R0:W1:Y:S01]  /*1c20*/  SYNCS.PHASECHK.TRANS64.TRYWAIT P1, [R5+URZ], R4 ;  /* 0x00000004050075a7 */ /* 0x000062000802017f */
[----:B------:R-:W-:Y:S05]  /*1c30*/  @!P0 BRA `(.L_x_25) ;  /* 0x0000000000048947 */ /* 0x000fea0003800000 */
[----:B------:R-:W-:Y:S01]  /*1c40*/  BPT.TRAP 0x1 ;  /* 0x000000040000795c */ /* 0x000fe20000300000 */
.L_x_25:
[----:B-1----:R-:W-:Y:S05]  /*1c50*/  @P1 BRA `(.L_x_26) ;  /* 0x0000000000081947 */ /* 0x002fea0003800000 */
[----:B------:R-:W1:Y:S02]  /*1c60*/  SYNCS.PHASECHK.TRANS64.TRYWAIT P1, [R5+URZ], R4 ;  /* 0x00000004050075a7 */ /* 0x000e64000802017f */
[----:B-1----:R-:W-:Y:S05]  /*1c70*/  @!P1 BRA `(.L_x_27) ;  /* 0x0000005800e09947 */ /* 0x002fea0003800000 */
.L_x_26:
[----:B------:R-:W-:Y:S01]  /*1c80*/  ULEA UR6, UR5, UR4, 0x8 ;  /* 0x0000000405067291 */ /* 0x000fe2000f8e403f */
[----:B------:R-:W-:Y:S01]  /*1c90*/  WARPGROUP.ARRIVE ;  /* 0x00000000000079c5 */ /* 0x000fe20000000000 */
[----:B------:R-:W-:Y:S01]  /*1ca0*/  UIMAD UR7, UR5, 0x300, UR45 ;  /* 0x00000300050778a4 */ /* 0x000fe2000f8e022d */
[----:B------:R-:W-:Y:S01]  /*1cb0*/  UMOV UR11, 0x80000020 ;  /* 0x80000020000b7882 */ /* 0x000fe20000000000 */
[----:B------:R-:W-:Y:S02]  /*1cc0*/  UMOV UR9, 0x80000020 ;  /* 0x8000002000097882 */ /* 0x000fe40000000000 */
[----:B------:R-:W-:Y:S01]  /*1cd0*/  UIADD3 UR12, UR7, 0x200, URZ ;  /* 0x00000200070c7890 */ /* 0x000fe2000fffe03f */
[----:B------:R-:W-:Y:S02]  /*1ce0*/  UMOV UR10, UR6 ;  /* 0x00000006000a7c82 */ /* 0x000fe40008000000 */
[----:B------:R-:W-:Y:S02]  /*1cf0*/  UMOV UR8, UR7 ;  /* 0x0000000700087c82 */ /* 0x000fe40008000000 */
[----:B------:R-:W-:Y:S01]  /*1d00*/  IGMMA.64x64x32.S8.S8 R56, gdesc[UR8], R56, gsb0 ;  /* 0x01e00000083879f1 */ /* 0x000fe20008041038 */
[----:B------:R-:W-:Y:S01]  /*1d10*/  UMOV UR9, 0x80000020 ;  /* 0x8000002000097882 */ /* 0x000fe20000000000 */
[----:B------:R-:W-:Y:S01]  /*1d20*/  UMOV UR8, UR12 ;  /* 0x0000000c00087c82 */ /* 0x000fe20008000000 */
[----:B------:R-:W-:-:S02]  /*1d30*/  WARPGROUP.DEPBAR.LE gsb0, 0x0 ;  /* 0x00008000000079c5 */ /* 0x000fc40000010000 */
[----:B------:R-:W-:-:S06]  /*1d40*/  WARPGROUP.ARRIVE ;  /* 0x00000000000079c5 */ /* 0x000fcc0000000000 */
[----:B------:R-:W-:Y:S01]  /*1d50*/  IGMMA.64x64x32.S8.S8 R24, gdesc[UR8], R24, gsb0 ;  /* 0x01e00000081879f1 */ /* 0x000fe20008041018 */
        /* <DEDUP_REMOVED lines=15> */
[----:B------:R-:W-:Y:S01]  /*1e50*/  BPT.TRAP 0x1 ;  /* 0x000000040000795c */ /* 0x000fe20000300000 */
.L_x_28:
[----:B------:R-:W-:-:S13]  /*1e60*/  ISETP.NE.AND P1, PT, R22, RZ, PT ;  /* 0x000000ff1600720c */ /* 0x000fda0003f25270 */
[----:B01----:R-:W-:-:S04]  /*1e70*/  @P1 IMAD R4, R3, 0x8, R6 ;  /* 0x0000000803041824 */ /* 0x003fc800078e0206 */
[----:B------:R-:W-:-:S05]  /*1e80*/  @P1 VIADD R4, R4, 0x70 ;  /* 0x0000007004041836 */ /* 0x000fca0000000000 */
[----:B------:R-:W-:-:S04]  /*1e90*/  @P1 PRMT R4, R19, 0x654, R4 ;  /* 0x0000065413041816 */ /* 0x000fc80000000004 */
[----:B------:R0:W-:Y:S01]  /*1ea0*/  @P1 SYNCS.ARRIVE.TRANS64.RED.A1T0 RZ, [R4+URZ], RZ ;  /* 0x000000ff04ff19a7 */ /* 0x0001e2000810043f */
[----:B------:R-:W-:-:S13]  /*1eb0*/  ISETP.GT.U32.AND P1, PT, R18, 0x1, PT ;  /* 0x000000011200780c */ /* 0x000fda0003f24070 */
[----:B0-----:R-:W-:Y:S05]  /*1ec0*/  @P1 BRA `(.L_x_29) ;  /* 0x0000000000041947 */ /* 0x001fea0003800000 */
[----:B------:R-:W-:Y:S01]  /*1ed0*/  BPT.TRAP 0x1 ;  /* 0x000000040000795c */ /* 0x000fe20000300000 */
.L_x_29:
[----:B------:R-:W-:Y:S01]  /*1ee0*/  UIADD3 UR5, UR5, 0x1, URZ ;  /* 0x0000000105057890 */ /* 0x000fe2000fffe03f */
[C---:B------:R-:W-:Y:S01]  /*1ef0*/  ISETP.GT.AND P2, PT, R0.reuse, 0x1, PT ;  /* 0x000000010000780c */ /* 0x040fe20003f44270 */
[----:B------:R-:W-:Y:S02]  /*1f00*/  VIADD R3, R3, 0x1 ;  /* 0x0000000103037836 */ /* 0x000fe40000000000 */
[----:B------:R-:W-:Y:S01]  /*1f10*/  UISETP.NE.AND UP0, UPT, UR5, 0xe, UPT ;  /* 0x0000000e0500788c */ /* 0x000fe2000bf05270 */
[----:B------:R-:W-:Y:S02]  /*1f20*/  VIADD R0, R0, 0xffffffff ;  /* 0xffffffff00007836 */ /* 0x000fe40000000000 */
[C---:B------:R-:W-:Y:S01]  /*1f30*/  ISETP.NE.AND P1, PT, R3.reuse, 0xe, PT ;  /* 0x0000000e0300780c */ /* 0x040fe20003f25270 */
[----:B------:R-:W-:Y:S02]  /*1f40*/  USEL UR6, URZ, 0x1, UP0 ;  /* 0x000000013f067887 */ /* 0x000fe40008000000 */
[----:B------:R-:W-:Y:S01]  /*1f50*/  USEL UR5, UR5, URZ, UP0 ;  /* 0x0000003f05057287 */ /* 0x000fe20008000000 */
[----:B------:R-:W-:-:S03]  /*1f60*/  SEL R3, R3, RZ, P1 ;  /* 0x000000ff03037207 */ /* 0x000fc60000800000 */
[----:B------:R-:W-:Y:S01]  /*1f70*/  LOP3.LUT R7, R7, UR6, RZ, 0x3c, !PT ;  /* 0x0000000607077c12 */ /* 0x000fe2000f8e3cff */
[----:B------:R-:W-:Y:S07]  /*1f80*/  @P2 BRA `(.L_x_30) ;  /* 0xfffffffc00002947 */ /* 0x000fee000383ffff */
.L_x_23:
[----:B01----:R-:W0:Y:S02]  /*1f90*/  LDC R0, c[0x0][0x28c] ;  /* 0x0000a300ff007b82 */ /* 0x003e240000000800 */
[----:B0-----:R-:W-:-:S13]  /*1fa0*/  ISETP.GE.AND P1, PT, R0, 0x1, PT ;  /* 0x000000010000780c */ /* 0x001fda0003f26270 */
[----:B------:R-:W-:Y:S05]  /*1fb0*/  @!P1 BRA `(.L_x_31) ;  /* 0x00000000004c9947 */ /* 0x000fea0003800000 */
[----:B------:R-:W-:Y:S05]  /*1fc0*/  @!P0 BRA `(.L_x_32) ;  /* 0x0000000000048947 */ /* 0x000fea0003800000 */
[----:B------:R-:W-:Y:S01]  /*1fd0*/  BPT.TRAP 0x1 ;  /* 0x000000040000795c */ /* 0x000fe20000300000 */
.L_x_32:
[----:B------:R-:W-:Y:S01]  /*1fe0*/  ISETP.NE.AND P0, PT, R22, RZ, PT ;  /* 0x000000ff1600720c */ /* 0x000fe20003f05270 */
[----:B------:R-:W-:Y:S01]  /*1ff0*/  BSSY B0, `(.L_x_33) ;  /* 0x000000d000007945 */ /* 0x000fe20003800000 */
[----:B------:R-:W-:-:S11]  /*2000*/  ISETP.GT.U32.AND P1, PT, R18, 0x1, PT ;  /* 0x000000011200780c */ /* 0x000fd60003f24070 */
[----:B------:R-:W-:Y:S05]  /*2010*/  @!P0 BRA `(.L_x_34) ;  /* 0x0000000000288947 */ /* 0x000fea0003800000 */
[----:B------:R-:W-:-:S04]  /*2020*/  UIADD3 UR6, UR44, UR41, URZ ;  /* 0x000000292c067290 */ /* 0x000fc8000fffe03f */
[----:B------:R-:W-:-:S04]  /*2030*/  USHF.R.U32.HI UR4, URZ, 0x1, UR6 ;  /* 0x000000013f047899 */ /* 0x000fc80008011606 */
[----:B------:R-:W-:-:S04]  /*2040*/  UIMAD.WIDE.U32 UR4, UR4, -0x6db6db6d, URZ ;  /* 0x92492493040478a5 */ /* 0x000fc8000f8e003f */
[----:B------:R-:W-:-:S04]  /*2050*/  USHF.R.U32.HI UR4, URZ, 0x2, UR5 ;  /* 0x000000023f047899 */ /* 0x000fc80008011605 */
[----:B------:R-:W-:-:S06]  /*2060*/  UIMAD UR6, UR4, -0xe, UR6 ;  /* 0xfffffff2040678a4 */ /* 0x000fcc000f8e0206 */
[----:B------:R-:W-:-:S04]  /*2070*/  IMAD.U32 R3, RZ, RZ, UR6 ;  /* 0x00000006ff037e24 */ /* 0x000fc8000f8e00ff */
[----:B------:R-:W-:-:S04]  /*2080*/  IMAD R0, R3, 0x8, R6 ;  /* 0x0000000803007824 */ /* 0x000fc800078e0206 */
[----:B------:R-:W-:-:S05]  /*2090*/  VIADD R0, R0, 0x70 ;  /* 0x0000007000007836 */ /* 0x000fca0000000000 */
[----:B------:R-:W-:-:S04]  /*20a0*/  PRMT R0, R19, 0x654, R0 ;  /* 0x0000065413007816 */ /* 0x000fc80000000000 */
[----:B------:R0:W-:Y:S03]  /*20b0*/  SYNCS.ARRIVE.TRANS64.RED.A1T0 RZ, [R0+URZ], RZ ;  /* 0x000000ff00ff79a7 */ /* 0x0001e6000810043f */
.L_x_34:
[----:B------:R-:W-:Y:S05]  /*20c0*/  BSYNC B0 ;  /* 0x0000000000007941 */ /* 0x000fea0003800000 */
.L_x_33:
[----:B------:R-:W-:Y:S05]  /*20d0*/  @P1 BRA `(.L_x_31) ;  /* 0x0000000000041947 */ /* 0x000fea0003800000 */
[----:B------:R-:W-:Y:S01]  /*20e0*/  BPT.TRAP 0x1 ;  /* 0x000000040000795c */ /* 0x000fe20000300000 */
.L_x_31:
[----:B------:R-:W-:Y:S01]  /*20f0*/  IMAD.SHL.U32 R3, R100, 0x40, RZ ;  /* 0x0000004064037824 */ /* 0x000fe200078e00ff */
[----:B------:R-:W-:Y:S01]  /*2100*/  UIADD3 UR41, UR43, UR41, URZ ;  /* 0x000000292b297290 */ /* 0x000fe2000fffe03f */
[----:B------:R-:W-:Y:S01]  /*2110*/  IMAD R12, R99, 0xc0, RZ ;  /* 0x000000c0630c7824 */ /* 0x000fe200078e02ff */
[----:B------:R-:W-:Y:S01]  /*2120*/  ULDC UR6, c[0x0][0x288] ;  /* 0x0000a20000067ab9 */ /* 0x000fe20000000800 */
[----:B------:R-:W-:Y:S01]  /*2130*/  ULDC UR7, c[0x0][0x284] ;  /* 0x0000a10000077ab9 */ /* 0x000fe20000000800 */
[----:B------:R-:W-:Y:S01]  /*2140*/  UISETP.GT.U32.AND UP0, UPT, UR41, 0xd, UPT ;  /* 0x0000000d2900788c */ /* 0x000fe2000bf04070 */
[C---:B------:R-:W-:Y:S01]  /*2150*/  ISETP.GE.AND P0, PT, R3.reuse, UR6, PT ;  /* 0x0000000603007c0c */ /* 0x040fe2000bf06270 */
[----:B------:R-:W-:Y:S01]  /*2160*/  USHF.R.U32.HI UR4, URZ, 0x1, UR41 ;  /* 0x000000013f047899 */ /* 0x000fe20008011629 */
[----:B------:R-:W-:Y:S01]  /*2170*/  SHF.R.S32.HI R104, RZ, 0x1f, R23 ;  /* 0x0000001fff687819 */ /* 0x000fe20000011417 */
[----:B------:R-:W-:Y:S01]  /*2180*/  UISETP.LT.U32.AND UP0, UPT, UR43, 0xe, UP0 ;  /* 0x0000000e2b00788c */ /* 0x000fe20008701070 */
[----:B------:R-:W-:Y:S01]  /*2190*/  ISETP.GE.OR P0, PT, R12, UR7, P0 ;  /* 0x000000070c007c0c */ /* 0x000fe20008706670 */
[----:B------:R-:W-:Y:S01]  /*21a0*/  UISETP.GE.U32.AND UP1, UPT, UR43, 0xe, UPT ;  /* 0x0000000e2b00788c */ /* 0x000fe2000bf26070 */
[----:B------:R-:W-:Y:S01]  /*21b0*/  LOP3.LUT R20, R3, 0x6, R94, 0xf8, !PT ;  /* 0x0000000603147812 */ /* 0x000fe200078ef85e */
[----:B------:R-:W-:-:S02]  /*21c0*/  UIMAD.WIDE.U32 UR4, UR4, -0x6db6db6d, URZ ;  /* 0x92492493040478a5 */ /* 0x000fc4000f8e003f */
[----:B------:R-:W-:Y:S01]  /*21d0*/  USEL UR6, URZ, 0x1, !UP0 ;  /* 0x000000013f067887 */ /* 0x000fe2000c000000 */
[--C-:B------:R-:W-:Y:S01]  /*21e0*/  SHF.R.S32.HI R21, RZ, 0x1f, R20.reuse ;  /* 0x0000001fff157819 */ /* 0x100fe20000011414 */
[----:B------:R-:W-:Y:S01]  /*21f0*/  ULDC.64 UR8, c[0x0][0x5d0] ;  /* 0x0001740000087ab9 */ /* 0x000fe20000000a00 */
[----:B------:R-:W-:Y:S01]  /*2200*/  USHF.R.U32.HI UR4, URZ, 0x2, UR5 ;  /* 0x000000023f047899 */ /* 0x000fe20008011605 */
[----:B0-----:R-:W-:Y:S01]  /*2210*/  IMAD R0, R104, UR8, RZ ;  /* 0x0000000868007c24 */ /* 0x001fe2000f8e02ff */
[----:B------:R-:W-:Y:S01]  /*2220*/  ULOP3.LUT UR40, UR40, UR6, URZ, 0x3c, !UPT ;  /* 0x0000000628287292 */ /* 0x000fe2000f8e3c3f */
[C---:B------:R-:W-:Y:S01]  /*2230*/  IMAD.WIDE.U32 R4, R23.reuse, UR8, R20 ;  /* 0x0000000817047c25 */ /* 0x040fe2000f8e0014 */
[----:B------:R-:W-:Y:S02]  /*2240*/  UIMAD UR41, UR4, -0xe, UR41 ;  /* 0xfffffff2042978a4 */ /* 0x000fe4000f8e0229 */
[----:B------:R-:W-:Y:S01]  /*2250*/  @UP1 ULOP3.LUT UR40, UR40, 0x1, UR4, 0x78, !UPT ;  /* 0x0000000128281892 */ /* 0x000fe2000f8e7804 */
[----:B------:R-:W-:-:S02]  /*2260*/  IMAD R7, R23, UR9, R0 ;  /* 0x0000000917077c24 */ /* 0x000fc4000f8e0200 */
[----:B------:R-:W-:Y:S02]  /*2270*/  IMAD.MOV.U32 R0, RZ, RZ, -0x1 ;  /* 0xffffffffff007424 */ /* 0x000fe400078e00ff */
[----:B------:R-:W-:Y:S01]  /*2280*/  IMAD.IADD R5, R5, 0x1, R7 ;  /* 0x0000000105057824 */ /* 0x000fe200078e0207 */
[----:B------:R-:W-:Y:S06]  /*2290*/  @P0 BRA `(.L_x_35) ;  /* 0x0000003400000947 */ /* 0x000fec0003800000 */
[----:B------:R-:W0:Y:S01]  /*22a0*/  LDC.64 R100, c[0x0][0x5c8] ;  /* 0x00017200ff647b82 */ /* 0x000e220000000a00 */
[----:B------:R-:W-:Y:S01]  /*22b0*/  IMAD.WIDE R10, R99, 0xc0, R88 ;  /* 0x000000c0630a7825 */ /* 0x000fe200078e0258 */
[----:B------:R-:W-:Y:S01]  /*22c0*/  ULDC.64 UR4, c[0x0][0x5c0] ;  /* 0x0001700000047ab9 */ /* 0x000fe20000000a00 */
[----:B------:R-:W-:Y:S02]  /*22d0*/  BSSY B0, `(.L_x_35) ;  /* 0x000033c000007945 */ /* 0x000fe40003800000 */
[----:B------:R-:W-:Y:S02]  /*22e0*/  IMAD.IADD R99, R97, 0x1, -R12 ;  /* 0x0000000161637824 */ /* 0x000fe400078e0a0c */
[----:B------:R-:W-:Y:S02]  /*22f0*/  IMAD.IADD R3, R92, 0x1, -R3 ;  /* 0x000000015c037824 */ /* 0x000fe400078e0a03 */
[-C--:B0-----:R-:W-:Y:S01]  /*2300*/  IMAD R6, R11, R100.reuse, RZ ;  /* 0x000000640b067224 */ /* 0x081fe200078e02ff */
[----:B------:R-:W-:Y:S01]  /*2310*/  SHF.L.U64.HI R13, R100, 0x7, R101 ;  /* 0x00000007640d7819 */ /* 0x000fe20000010265 */
[----:B------:R-:W-:-:S04]  /*2320*/  IMAD.WIDE.U32 R4, R10, R100, R4 ;  /* 0x000000640a047225 */ /* 0x000fc800078e0004 */
[----:B------:R-:W-:Y:S01]  /*2330*/  IMAD R7, R10, R101, R6 ;  /* 0x000000650a077224 */ /* 0x000fe200078e0206 */
[----:B------:R-:W-:Y:S01]  /*2340*/  IADD3 R14, P0, R4, UR4, RZ ;  /* 0x00000004040e7c10 */ /* 0x000fe2000ff1e0ff */
[C---:B------:R-:W-:Y:S02]  /*2350*/  IMAD.SHL.U32 R9, R100.reuse, 0x80, RZ ;  /* 0x0000008064097824 */ /* 0x040fe400078e00ff */
[----:B------:R-:W-:Y:S01]  /*2360*/  IMAD.IADD R7, R5, 0x1, R7 ;  /* 0x0000000105077824 */ /* 0x000fe200078e0207 */
[-C--:B------:R-:W-:Y:S02]  /*2370*/  LEA R4, P1, R100, R14.reuse, 0x3 ;  /* 0x0000000e64047211 */ /* 0x080fe400078218ff */
[----:B------:R-:W-:Y:S02]  /*2380*/  IADD3 R6, P2, R9, R14, RZ ;  /* 0x0000000e09067210 */ /* 0x000fe40007f5e0ff */
[----:B------:R-:W-:Y:S02]  /*2390*/  IADD3.X R15, R7, UR5, RZ, P0, !PT ;  /* 0x00000005070f7c10 */ /* 0x000fe400087fe4ff */
[----:B-----5:R-:W-:-:S02]  /*23a0*/  ISETP.NE.AND P0, PT, R91, RZ, PT ;  /* 0x000000ff5b00720c */ /* 0x020fc40003f05270 */
[----:B------:R-:W-:Y:S01]  /*23b0*/  LEA.HI.X R5, R100, R15, R101, 0x3, P1 ;  /* 0x0000000f64057211 */ /* 0x000fe200008f1c65 */
[----:B------:R-:W-:Y:S01]  /*23c0*/  IMAD.X R7, R13, 0x1, R15, P2 ;  /* 0x000000010d077824 */ /* 0x000fe200010e060f */
[----:B------:R-:W-:-:S05]  /*23d0*/  IADD3 R8, P1, R9, R4, RZ ;  /* 0x0000000409087210 */ /* 0x000fca0007f3e0ff */
[----:B------:R-:W-:-:S04]  /*23e0*/  IMAD.X R9, R13, 0x1, R5, P1 ;  /* 0x000000010d097824 */ /* 0x000fc800008e0605 */
[----:B------:R-:W-:Y:S05]  /*23f0*/  @!P0 BRA `(.L_x_36) ;  /* 0x0000002400948947 */ /* 0x000fea0003800000 */
[----:B------:R-:W0:Y:S01]  /*2400*/  LDC.64 R102, c[0x0][0x5b0] ;  /* 0x00016c00ff667b82 */ /* 0x000e220000000a00 */
[----:B------:R-:W-:Y:S01]  /*2410*/  ULDC.64 UR4, c[0x0][0x5b8] ;  /* 0x00016e0000047ab9 */ /* 0x000fe20000000a00 */
[----:B------:R-:W-:Y:S01]  /*2420*/  ISETP.GE.AND P0, PT, R99, 0x1, PT ;  /* 0x000000016300780c */ /* 0x000fe20003f06270 */
[----:B------:R-:W-:Y:S01]  /*2430*/  IMAD R100, R104, UR4, RZ ;  /* 0x0000000468647c24 */ /* 0x000fe2000f8e02ff */
[----:B------:R-:W-:Y:S01]  /*2440*/  BSSY B1, `(.L_x_37) ;  /* 0x0000010000017945 */ /* 0x000fe20003800000 */
[----:B------:R-:W-:Y:S01]  /*2450*/  IMAD.WIDE.U32 R20, R23, UR4, R20 ;  /* 0x0000000417147c25 */ /* 0x000fe2000f8e0014 */
[----:B------:R-:W-:Y:S02]  /*2460*/  ISETP.LT.OR P3, PT, R3, 0x1, !P0 ;  /* 0x000000010300780c */ /* 0x000fe40004761670 */
[----:B------:R-:W1:Y:S01]  /*2470*/  LDC.64 R12, c[0x0][0x5a8] ;  /* 0x00016a00ff0c7b82 */ /* 0x000e620000000a00 */
[----:B------:R-:W-:Y:S02]  /*2480*/  IMAD R23, R23, UR5, R100 ;  /* 0x0000000517177c24 */ /* 0x000fe4000f8e0264 */
[----:B------:R-:W-:-:S02]  /*2490*/  IMAD.MOV.U32 R100, RZ, RZ, R20 ;  /* 0x000000ffff647224 */ /* 0x000fc400078e0014 */
[----:B------:R-:W-:Y:S02]  /*24a0*/  IMAD.IADD R101, R21, 0x1, R23 ;  /* 0x0000000115657824 */ /* 0x000fe400078e0217 */
[-C--:B0-----:R-:W-:Y:S01]  /*24b0*/  IMAD R23, R11, R102.reuse, RZ ;  /* 0x000000660b177224 */ /* 0x081fe200078e02ff */
[----:B------:R-:W-:Y:S01]  /*24c0*/  SHF.L.U64.HI R107, R102, 0x3, R103 ;  /* 0x00000003666b7819 */ /* 0x000fe20000010267 */
[----:B------:R-:W-:-:S04]  /*24d0*/  IMAD.WIDE.U32 R104, R10, R102, R100 ;  /* 0x000000660a687225 */ /* 0x000fc800078e0064 */
[----:B------:R-:W-:Y:S01]  /*24e0*/  IMAD R111, R10, R103, R23 ;  /* 0x000000670a6f7224 */ /* 0x000fe200078e0217 */
[----:B-1----:R-:W-:Y:S01]  /*24f0*/  IADD3 R104, P1, R104, R12, RZ ;  /* 0x0000000c68687210 */ /* 0x002fe20007f3e0ff */
[----:B------:R-:W-:-:S03]  /*2500*/  IMAD.SHL.U32 R106, R102, 0x8, RZ ;  /* 0x00000008666a7824 */ /* 0x000fc600078e00ff */
[----:B------:R-:W-:Y:S01]  /*2510*/  IADD3.X R105, R13, R105, R111, P1, !PT ;  /* 0x000000690d697210 */ /* 0x000fe20000ffe46f */
[----:B------:R-:W-:Y:S08]  /*2520*/  @P3 BRA `(.L_x_38) ;  /* 0x0000000000043947 */ /* 0x000ff00003800000 */
[----:B------:R0:W5:Y:S02]  /*2530*/  LDG.E.U8 R98, desc[UR38][R104.64] ;  /* 0x0000002668627981 */ /* 0x000164000c1e1100 */
.L_x_38:
[----:B------:R-:W-:Y:S05]  /*2540*/  BSYNC B1 ;  /* 0x0000000000017941 */ /* 0x000fea0003800000 */
.L_x_37:
[----:B-----5:R-:W-:Y:S01]  /*2550*/  LOP3.LUT R23, R98, 0xffff, RZ, 0xc0, !PT ;  /* 0x0000ffff62177812 */ /* 0x020fe200078ec0ff */
[----:B------:R-:W-:Y:S01]  /*2560*/  IMAD.WIDE.U32 R108, R10, R102, R106 ;  /* 0x000000660a6c7225 */ /* 0x000fe200078e006a */
[----:B------:R-:W-:Y:S01]  /*2570*/  ISETP.LT.OR P4, PT, R3, 0x2, !P0 ;  /* 0x000000020300780c */ /* 0x000fe20004781670 */
[----:B------:R-:W-:Y:S01]  /*2580*/  BSSY B1, `(.L_x_39) ;  /* 0x000000e000017945 */ /* 0x000fe20003800000 */
[----:B------:R-:W-:Y:S01]  /*2590*/  PRMT R110, R23, 0x8880, RZ ;  /* 0x00008880176e7816 */ /* 0x000fe200000000ff */
[----:B------:R-:W-:Y:S01]  /*25a0*/  IMAD.IADD R109, R111, 0x1, R109 ;  /* 0x000000016f6d7824 */ /* 0x000fe200078e026d */
[----:B------:R-:W-:Y:S02]  /*25b0*/  IADD3 R108, P2, P5, R20, R12, R108 ;  /* 0x0000000c146c7210 */ /* 0x000fe40007d5e06c */
[----:B------:R-:W-:Y:S01]  /*25c0*/  ISETP.GE.AND P1, PT, R99, 0x9, PT ;  /* 0x000000096300780c */ /* 0x000fe20003f26270 */
[----:B------:R-:W-:Y:S01]  /*25d0*/  IMAD R23, R110, R91, RZ ;  /* 0x0000005b6e177224 */ /* 0x000fe200078e02ff */
[----:B------:R-:W-:-:S02]  /*25e0*/  IADD3.X R109, R101, R13, R109, P2, P5 ;  /* 0x0000000d656d7210 */ /* 0x000fc400017ea46d */
[----:B------:R-:W-:Y:S01]  /*25f0*/  ISETP.LT.OR P2, PT, R3, 0x1, !P1 ;  /* 0x000000010300780c */ /* 0x000fe20004f41670 */
[----:B------:R-:W-:-:S05]  /*2600*/  @!P3 IMAD R111, R56, R90, R23 ;  /* 0x0000005a386fb224 */ /* 0x000fca00078e0217 */
[----:B------:R1:W-:Y:S01]  /*2610*/  @!P3 STG.E.U8 desc[UR38][R14.64], R111 ;  /* 0x0000006f0e00b986 */ /* 0x0003e2000c101126 */
[----:B------:R-:W-:Y:S06]  /*2620*/  @P4 BRA `(.L_x_40) ;  /* 0x00000000000c4947 */ /* 0x000fec0003800000 */
[----:B------:R-:W2:Y:S02]  /*2630*/  LDG.E.U8 R98, desc[UR38][R104.64+0x1] ;  /* 0x0000012668627981 */ /* 0x000ea4000c1e1100 */
[----:B--2---:R-:W-:-:S05]  /*2640*/  PRMT R56, R98, 0x8880, RZ ;  /* 0x0000888062387816 */ /* 0x004fca00000000ff */
[----:B------:R-:W-:-:S07]  /*2650*/  IMAD R23, R56, R91, RZ ;  /* 0x0000005b38177224 */ /* 0x000fce00078e02ff */
.L_x_40:
[----:B------:R-:W-:Y:S05]  /*2660*/  BSYNC B1 ;  /* 0x0000000000017941 */ /* 0x000fea0003800000 */
.L_x_39:
[----:B------:R-:W-:Y:S01]  /*2670*/  @!P4 IMAD R57, R57, R90, R23 ;  /* 0x0000005a3939c224 */ /* 0x000fe200078e0217 */
[----:B------:R-:W-:Y:S04]  /*2680*/  BSSY B1, `(.L_x_41) ;  /* 0x0000006000017945 */ /* 0x000fe80003800000 */
[----:B------:R2:W-:Y:S01]  /*2690*/  @!P4 STG.E.U8 desc[UR38][R14.64+0x1], R57 ;  /* 0x000001390e00c986 */ /* 0x0005e2000c101126 */
[----:B------:R-:W-:Y:S05]  /*26a0*/  @P2 BRA `(.L_x_42) ;  /* 0x00000000000c2947 */ /* 0x000fea0003800000 */
[----:B------:R-:W3:Y:S02]  /*26b0*/  LDG.E.U8 R98, desc[UR38][R108.64] ;  /* 0x000000266c627981 */ /* 0x000ee4000c1e1100 */
[----:B---3--:R-:W-:-:S05]  /*26c0*/  PRMT R56, R98, 0x8880, RZ ;  /* 0x0000888062387816 */ /* 0x008fca00000000ff */
[----:B------:R-:W-:-:S07]  /*26d0*/  IMAD R23, R56, R91, RZ ;  /* 0x0000005b38177224 */ /* 0x000fce00078e02ff */
.L_x_42:
[----:B------:R-:W-:Y:S05]  /*26e0*/  BSYNC B1 ;  /* 0x0000000000017941 */ /* 0x000fea0003800000 */
.L_x_41:
[C---:B------:R-:W-:Y:S01]  /*26f0*/  ISETP.LT.OR P4, PT, R3.reuse, 0x2, !P1 ;  /* 0x000000020300780c */ /* 0x040fe20004f81670 */
[----:B--2---:R-:W-:Y:S01]  /*2700*/  @!P2 IMAD R57, R58, R90, R23 ;  /* 0x0000005a3a39a224 */ /* 0x004fe200078e0217 */
[----:B------:R-:W-:Y:S01]  /*2710*/  BSSY B1, `(.L_x_43) ;  /* 0x0000009000017945 */ /* 0x000fe20003800000 */
[C---:B------:R-:W-:Y:S02]  /*2720*/  ISETP.LT.OR P3, PT, R3.reuse, 0x9, !P0 ;  /* 0x000000090300780c */ /* 0x040fe40004761670 */
[C---:B------:R-:W-:Y:S01]  /*2730*/  ISETP.LT.OR P5, PT, R3.reuse, 0xa, !P0 ;  /* 0x0000000a0300780c */ /* 0x040fe200047a1670 */
[----:B------:R2:W-:Y:S01]  /*2740*/  @!P2 STG.E.U8 desc[UR38][R4.64], R57 ;  /* 0x000000390400a986 */ /* 0x0005e2000c101126 */
[----:B------:R-:W-:-:S06]  /*2750*/  ISETP.LT.OR P2, PT, R3, 0x9, !P1 ;  /* 0x000000090300780c */ /* 0x000fcc0004f41670 */
[----:B------:R-:W-:Y:S07]  /*2760*/  @P4 BRA `(.L_x_44) ;  /* 0x00000000000c4947 */ /* 0x000fee0003800000 */
[----:B------:R-:W3:Y:S02]  /*2770*/  LDG.E.U8 R98, desc[UR38][R108.64+0x1] ;  /* 0x000001266c627981 */ /* 0x000ee4000c1e1100 */
[----:B---3--:R-:W-:-:S05]  /*2780*/  PRMT R56, R98, 0x8880, RZ ;  /* 0x0000888062387816 */ /* 0x008fca00000000ff */
[----:B------:R-:W-:-:S07]  /*2790*/  IMAD R23, R56, R91, RZ ;  /* 0x0000005b38177224 */ /* 0x000fce00078e02ff */
.L_x_44:
[----:B------:R-:W-:Y:S05]  /*27a0*/  BSYNC B1 ;  /* 0x0000000000017941 */ /* 0x000fea0003800000 */
.L_x_43:
[----:B------:R-:W-:Y:S01]  /*27b0*/  @!P4 IMAD R59, R59, R90, R23 ;  /* 0x0000005a3b3bc224 */ /* 0x000fe200078e0217 */
[----:B------:R-:W-:Y:S04]  /*27c0*/  BSSY B1, `(.L_x_45) ;  /* 0x0000006000017945 */ /* 0x000fe80003800000 */
[----:B------:R3:W-:Y:S01]  /*27d0*/  @!P4 STG.E.U8 desc[UR38][R4.64+0x1], R59 ;  /* 0x0000013b0400c986 */ /* 0x0007e2000c101126 */
[----:B------:R-:W-:Y:S05]  /*27e0*/  @P3 BRA `(.L_x_46) ;  /* 0x00000000000c3947 */ /* 0x000fea0003800000 */
[----:B------:R-:W4:Y:S02]  /*27f0*/  LDG.E.U8 R98, desc[UR38][R104.64+0x8] ;  /* 0x0000082668627981 */ /* 0x000f24000c1e1100 */
[----:B----4-:R-:W-:-:S05]  /*2800*/  PRMT R56, R98, 0x8880, RZ ;  /* 0x0000888062387816 */ /* 0x010fca00000000ff */
[----:B------:R-:W-:-:S07]  /*2810*/  IMAD R23, R56, R91, RZ ;  /* 0x0000005b38177224 */ /* 0x000fce00078e02ff */
.L_x_46:
[----:B------:R-:W-:Y:S05]  /*2820*/  BSYNC B1 ;  /* 0x0000000000017941 */ /* 0x000fea0003800000 */
.L_x_45:
[----:B--2---:R-:W-:Y:S01]  /*2830*/  @!P3 IMAD R57, R60, R90, R23 ;  /* 0x0000005a3c39b224 */ /* 0x004fe200078e0217 */
[----:B------:R-:W-:Y:S04]  /*2840*/  BSSY B1, `(.L_x_47) ;  /* 0x0000006000017945 */ /* 0x000fe80003800000 */
[----:B------:R2:W-:Y:S01]  /*2850*/  @!P3 STG.E.U8 desc[UR38][R14.64+0x8], R57 ;  /* 0x000008390e00b986 */ /* 0x0005e2000c101126 */
[----:B------:R-:W-:Y:S05]  /*2860*/  @P5 BRA `(.L_x_48) ;  /* 0x00000000000c5947 */ /* 0x000fea0003800000 */
[----:B------:R-:W4:Y:S02]  /*2870*/  LDG.E.U8 R98, desc[UR38][R104.64+0x9] ;  /* 0x0000092668627981 */ /* 0x000f24000c1e1100 */
[----:B----4-:R-:W-:-:S05]  /*2880*/  PRMT R56, R98, 0x8880, RZ ;  /* 0x0000888062387816 */ /* 0x010fca00000000ff */
[----:B------:R-:W-:-:S07]  /*2890*/  IMAD R23, R56, R91, RZ ;  /* 0x0000005b38177224 */ /* 0x000fce00078e02ff */
.L_x_48:
[----:B------:R-:W-:Y:S05]  /*28a0*/  BSYNC B1 ;  /* 0x0000000000017941 */ /* 0x000fea0003800000 */
.L_x_47:
[----:B------:R-:W-:Y:S01]  /*28b0*/  @!P5 IMAD R61, R61, R90, R23 ;  /* 0x0000005a3d3dd224 */ /* 0x000fe200078e0217 */
[----:B------:R-:W-:Y:S04]  /*28c0*/  BSSY B1, `(.L_x_49) ;  /* 0x0000006000017945 */ /* 0x000fe80003800000 */
[----:B------:R4:W-:Y:S01]  /*28d0*/  @!P5 STG.E.U8 desc[UR38][R14.64+0x9], R61 ;  /* 0x0000093d0e00d986 */ /* 0x0009e2000c101126 */
[----:B------:R-:W-:Y:S05]  /*28e0*/  @P2 BRA `(.L_x_50) ;  /* 0x00000000000c2947 */ /* 0x000fea0003800000 */
[----:B------:R-:W5:Y:S02]  /*28f0*/  LDG.E.U8 R98, desc[UR38][R108.64+0x8] ;  /* 0x000008266c627981 */ /* 0x000f64000c1e1100 */
[----:B-----5:R-:W-:-:S05]  /*2900*/  PRMT R56, R98, 0x8880, RZ ;  /* 0x0000888062387816 */ /* 0x020fca00000000ff */
[----:B------:R-:W-:-:S07]  /*2910*/  IMAD R23, R56, R91, RZ ;  /* 0x0000005b38177224 */ /* 0x000fce00078e02ff */
.L_x_50:
[----:B------:R-:W-:Y:S05]  /*2920*/  BSYNC B1 ;  /* 0x0000000000017941 */ /* 0x000fea0003800000 */
.L_x_49:
        /* <DEDUP_REMOVED lines=8> */
[----:B------:R-:W5:Y:S02]  /*29b0*/  LDG.E.U8 R98, desc[UR38][R108.64+0x9] ;  /* 0x000009266c627981 */ /* 0x000f64000c1e1100 */
[----:B-----5:R-:W-:-:S05]  /*29c0*/  PRMT R56, R98, 0x8880, RZ ;  /* 0x0000888062387816 */ /* 0x020fca00000000ff */
[----:B------:R-:W-:-:S07]  /*29d0*/  IMAD R23, R56, R91, RZ ;  /* 0x0000005b38177224 */ /* 0x000fce00078e02ff */
.L_x_52:
[----:B------:R-:W-:Y:S05]  /*29e0*/  BSYNC B1 ;  /* 0x0000000000017941 */ /* 0x000fea0003800000 */
.L_x_51:
[----:B------:R-:W-:Y:S01]  /*29f0*/  @!P4 IMAD R63, R63, R90, R23 ;  /* 0x0000005a3f3fc224 */ /* 0x000fe200078e0217 */
[----:B------:R-:W-:Y:S04]  /*2a00*/  BSSY B1, `(.L_x_53) ;  /* 0x0000006000017945 */ /* 0x000fe80003800000 */
[----:B------:R0:W-:Y:S01]  /*2a10*/  @!P4 STG.E.U8 desc[UR38][R4.64+0x9], R63 ;  /* 0x0000093f0400c986 */ /* 0x0001e2000c101126 */
[----:B------:R-:W-:Y:S05]  /*2a20*/  @P3 BRA `(.L_x_54) ;  /* 0x00000000000c3947 */ /* 0x000fea0003800000 */
[----:B------:R-:W5:Y:S02]  /*2a30*/  LDG.E.U8 R98, desc[UR38][R104.64+0x10] ;  /* 0x0000102668627981 */ /* 0x000f64000c1e1100 */
[----:B-----5:R-:W-:-:S05]  /*2a40*/  PRMT R56, R98, 0x8880, RZ ;  /* 0x0000888062387816 */ /* 0x020fca00000000ff */
[----:B------:R-:W-:-:S07]  /*2a50*/  IMAD R23, R56, R91, RZ ;  /* 0x0000005b38177224 */ /* 0x000fce00078e02ff */
.L_x_54:
[----:B------:R-:W-:Y:S05]  /*2a60*/  BSYNC B1 ;  /* 0x0000000000017941 */ /* 0x000fea0003800000 */
.L_x_53:
[----:B--2---:R-:W-:Y:S01]  /*2a70*/  @!P3 IMAD R57, R64, R90, R23 ;  /* 0x0000005a4039b224 */ /* 0x004fe200078e0217 */
[----:B------:R-:W-:Y:S04]  /*2a80*/  BSSY B1, `(.L_x_55) ;  /* 0x0000006000017945 */ /* 0x000fe80003800000 */
[----:B------:R2:W-:Y:S01]  /*2a90*/  @!P3 STG.E.U8 desc[UR38][R14.64+0x10], R57 ;  /* 0x000010390e00b986 */ /* 0x0005e2000c101126 */
[----:B------:R-:W-:Y:S05]  /*2aa0*/  @P5 BRA `(.L_x_56) ;  /* 0x00000000000c5947 */ /* 0x000fea0003800000 */
[----:B------:R-:W5:Y:S02]  /*2ab0*/  LDG.E.U8 R98, desc[UR38][R104.64+0x11] ;  /* 0x0000112668627981 */ /* 0x000f64000c1e1100 */
[----:B-----5:R-:W-:-:S05]  /*2ac0*/  PRMT R56, R98, 0x8880, RZ ;  /* 0x0000888062387816 */ /* 0x020fca00000000ff */
[----:B------:R-:W-:-:S07]  /*2ad0*/  IMAD R23, R56, R91, RZ ;  /* 0x0000005b38177224 */ /* 0x000fce00078e02ff */
.L_x_56:
[----:B------:R-:W-:Y:S05]  /*2ae0*/  BSYNC B1 ;  /* 0x0000000000017941 */ /* 0x000fea0003800000 */
.L_x_55:
[----:B------:R-:W-:Y:S01]  /*2af0*/  @!P5 IMAD R65, R65, R90, R23 ;  /* 0x0000005a4141d224 */ /* 0x000fe200078e0217 */
[----:B------:R-:W-:Y:S04]  /*2b00*/  BSSY B1, `(.L_x_57) ;  /* 0x0000006000017945 */ /* 0x000fe80003800000 */
[----:B------:R0:W-:Y:S01]  /*2b10*/  @!P5 STG.E.U8 desc[UR38][R14.64+0x11], R65 ;  /* 0x000011410e00d986 */ /* 0x0001e2000c101126 */
[----:B------:R-:W-:Y:S05]  /*2b20*/  @P2 BRA `(.L_x_58) ;  /* 0x00000000000c2947 */ /* 0x000fea0003800000 */
[----:B------:R-:W5:Y:S02]  /*2b30*/  LDG.E.U8 R98, desc[UR38][R108.64+0x10] ;  /* 0x000010266c627981 */ /* 0x000f64000c1e1100 */
[----:B-----5:R-:W-:-:S05]  /*2b40*/  PRMT R56, R98, 0x8880, RZ ;  /* 0x0000888062387816 */ /* 0x020fca00000000ff */
[----:B------:R-:W-:-:S07]  /*2b50*/  IMAD R23, R56, R91, RZ ;  /* 0x0000005b38177224 */ /* 0x000fce00078e02ff */
.L_x_58:
[----:B------:R-:W-:Y:S05]  /*2b60*/  BSYNC B1 ;  /* 0x0000000000017941 */ /* 0x000fea0003800000 */
.L_x_57:
        /* <DEDUP_REMOVED lines=11> */
.L_x_60:
[----:B------:R-:W-:Y:S05]  /*2c20*/  BSYNC B1 ;  /* 0x0000000000017941 */ /* 0x000fea0003800000 */
.L_x_59:
[----:B------:R-:W-:Y:S01]  /*2c30*/  @!P4 IMAD R67, R67, R90, R23 ;  /* 0x0000005a4343c224 */ /* 0x000fe200078e0217 */
[----:B------:R-:W-:Y:S04]  /*2c40*/  BSSY B1, `(.L_x_61) ;  /* 0x0000006000017945 */ /* 0x000fe80003800000 */
[----:B------:R0:W-:Y:S01]  /*2c50*/  @!P4 STG.E.U8 desc[UR38][R4.64+0x11], R67 ;  /* 0x000011430400c986 */ /* 0x0001e2000c101126 */
[----:B------:R-:W-:Y:S05]  /*2c60*/  @P3 BRA `(.L_x_62) ;  /* 0x00000000000c3947 */ /* 0x000fea0003800000 */
[----:B------:R-:W5:Y:S02]  /*2c70*/  LDG.E.U8 R98, desc[UR38][R104.64+0x18] ;  /* 0x0000182668627981 */ /* 0x000f64000c1e1100 */
[----:B-----5:R-:W-:-:S05]  /*2c80*/  PRMT R56, R98, 0x8880, RZ ;  /* 0x0000888062387816 */ /* 0x020fca00000000ff */
[----:B------:R-:W-:-:S07]  /*2c90*/  IMAD R23, R56, R91, RZ ;  /* 0x0000005b38177224 */ /* 0x000fce00078e02ff */
.L_x_62:
[----:B------:R-:W-:Y:S05]  /*2ca0*/  BSYNC B1 ;  /* 0x0000000000017941 */ /* 0x000fea0003800000 */
.L_x_61:
[----:B--2---:R-:W-:Y:S01]  /*2cb0*/  @!P3 IMAD R57, R68, R90, R23 ;  /* 0x0000005a4439b224 */ /* 0x004fe200078e0217 */
[----:B------:R-:W-:Y:S04]  /*2cc0*/  BSSY B1, `(.L_x_63) ;  /* 0x0000006000017945 */ /* 0x000fe80003800000 */
[----:B------:R2:W-:Y:S01]  /*2cd0*/  @!P3 STG.E.U8 desc[UR38][R14.64+0x18], R57 ;  /* 0x000018390e00b986 */ /* 0x0005e2000c101126 */
[----:B------:R-:W-:Y:S05]  /*2ce0*/  @P5 BRA `(.L_x_64) ;  /* 0x00000000000c5947 */ /* 0x000fea0003800000 */
[----:B------:R-:W5:Y:S02]  /*2cf0*/  LDG.E.U8 R98, desc[UR38][R104.64+0x19] ;  /* 0x0000192668627981 */ /* 0x000f64000c1e1100 */
[----:B-----5:R-:W-:-:S05]  /*2d00*/  PRMT R56, R98, 0x8880, RZ ;  /* 0x0000888062387816 */ /* 0x020fca00000000ff */
[----:B------:R-:W-:-:S07]  /*2d10*/  IMAD R23, R56, R91, RZ ;  /* 0x0000005b38177224 */ /* 0x000fce00078e02ff */
.L_x_64:
[----:B------:R-:W-:Y:S05]  /*2d20*/  BSYNC B1 ;  /* 0x0000000000017941 */ /* 0x000fea0003800000 */
.L_x_63:
[----:B------:R-:W-:Y:S01]  /*2d30*/  @!P5 IMAD R69, R69, R90, R23 ;  /* 0x0000005a4545d224 */ /* 0x000fe200078e0217 */
[----:B------:R-:W-:Y:S04]  /*2d40*/  BSSY B1, `(.L_x_65) ;  /* 0x0000006000017945 */ /* 0x000fe80003800000 */
[----:B------:R0:W-:Y:S01]  /*2d50*/  @!P5 STG.E.U8 desc[UR38][R14.64+0x19], R69 ;  /* 0x000019450e00d986 */ /* 0x0001e2000c101126 */
[----:B------:R-:W-:Y:S05]  /*2d60*/  @P2 BRA `(.L_x_66) ;  /* 0x00000000000c2947 */ /* 0x000fea0003800000 */
[----:B------:R-:W5:Y:S02]  /*2d70*/  LDG.E.U8 R98, desc[UR38][R108.64+0x18] ;  /* 0x000018266c627981 */ /* 0x000f64000c1e1100 */
[----:B-----5:R-:W-:-:S05]  /*2d80*/  PRMT R56, R98, 0x8880, RZ ;  /* 0x0000888062387816 */ /* 0x020fca00000000ff */
[----:B------:R-:W-:-:S07]  /*2d90*/  IMAD R23, R56, R91, RZ ;  /* 0x0000005b38177224 */ /* 0x000fce00078e02ff */
.L_x_66:
[----:B------:R-:W-:Y:S05]  /*2da0*/  BSYNC B1 ;  /* 0x0000000000017941 */ /* 0x000fea0003800000 */
.L_x_65:
        /* <DEDUP_REMOVED lines=11> */
.L_x_68:
[----:B------:R-:W-:Y:S05]  /*2e60*/  BSYNC B1 ;  /* 0x0000000000017941 */ /* 0x000fea0003800000 */
.L_x_67:
[----:B------:R-:W-:Y:S01]  /*2e70*/  @!P4 IMAD R71, R71, R90, R23 ;  /* 0x0000005a4747c224 */ /* 0x000fe200078e0217 */
[----:B------:R-:W-:Y:S04]  /*2e80*/  BSSY B1, `(.L_x_69) ;  /* 0x0000006000017945 */ /* 0x000fe80003800000 */
[----:B------:R0:W-:Y:S01]  /*2e90*/  @!P4 STG.E.U8 desc[UR38][R4.64+0x19], R71 ;  /* 0x000019470400c986 */ /* 0x0001e2000c101126 */
[----:B------:R-:W-:Y:S05]  /*2ea0*/  @P3 BRA `(.L_x_70) ;  /* 0x00000000000c3947 */ /* 0x000fea0003800000 */
[----:B------:R-:W5:Y:S02]  /*2eb0*/  LDG.E.U8 R98, desc[UR38][R104.64+0x20] ;  /* 0x0000202668627981 */ /* 0x000f64000c1e1100 */
[----:B-----5:R-:W-:-:S05]  /*2ec0*/  PRMT R56, R98, 0x8880, RZ ;  /* 0x0000888062387816 */ /* 0x020fca00000000ff */
[----:B------:R-:W-:-:S07]  /*2ed0*/  IMAD R23, R56, R91, RZ ;  /* 0x0000005b38177224 */ /* 0x000fce00078e02ff */
.L_x_70:
[----:B------:R-:W-:Y:S05]  /*2ee0*/  BSYNC B1 ;  /* 0x0000000000017941 */ /* 0x000fea0003800000 */
.L_x_69:
[----:B--2---:R-:W-:Y:S01]  /*2ef0*/  @!P3 IMAD R57, R72, R90, R23 ;  /* 0x0000005a4839b224 */ /* 0x004fe200078e0217 */
[----:B------:R-:W-:Y:S04]  /*2f00*/  BSSY B1, `(.L_x_71) ;  /* 0x0000006000017945 */ /* 0x000fe80003800000 */
[----:B------:R2:W-:Y:S01]  /*2f10*/  @!P3 STG.E.U8 desc[UR38][R14.64+0x20], R57 ;  /* 0x000020390e00b986 */ /* 0x0005e2000c101126 */
[----:B------:R-:W-:Y:S05]  /*2f20*/  @P5 BRA `(.L_x_72) ;  /* 0x00000000000c5947 */ /* 0x000fea0003800000 */
[----:B------:R-:W5:Y:S02]  /*2f30*/  LDG.E.U8 R98, desc[UR38][R104.64+0x21] ;  /* 0x0000212668627981 */ /* 0x000f64000c1e1100 */
[----:B-----5:R-:W-:-:S05]  /*2f40*/  PRMT R56, R98, 0x8880, RZ ;  /* 0x0000888062387816 */ /* 0x020fca00000000ff */
[----:B------:R-:W-:-:S07]  /*2f50*/  IMAD R23, R56, R91, RZ ;  /* 0x0000005b38177224 */ /* 0x000fce00078e02ff */
.L_x_72:
[----:B------:R-:W-:Y:S05]  /*2f60*/  BSYNC B1 ;  /* 0x0000000000017941 */ /* 0x000fea0003800000 */
.L_x_71:
[----:B------:R-:W-:Y:S01]  /*2f70*/  @!P5 IMAD R73, R73, R90, R23 ;  /* 0x0000005a4949d224 */ /* 0x000fe200078e0217 */
[----:B------:R-:W-:Y:S04]  /*2f80*/  BSSY B1, `(.L_x_73) ;  /* 0x0000006000017945 */ /* 0x000fe80003800000 */
[----:B------:R0:W-:Y:S01]  /*2f90*/  @!P5 STG.E.U8 desc[UR38][R14.64+0x21], R73 ;  /* 0x000021490e00d986 */ /* 0x0001e2000c101126 */
[----:B------:R-:W-:Y:S05]  /*2fa0*/  @P2 BRA `(.L_x_74) ;  /* 0x00000000000c2947 */ /* 0x000fea0003800000 */
[----:B------:R-:W5:Y:S02]  /*2fb0*/  LDG.E.U8 R98, desc[UR38][R108.64+0x20] ;  /* 0x000020266c627981 */ /* 0x000f64000c1e1100 */
[----:B-----5:R-:W-:-:S05]  /*2fc0*/  PRMT R56, R98, 0x8880, RZ ;  /* 0x0000888062387816 */ /* 0x020fca00000000ff */
[----:B------:R-:W-:-:S07]  /*2fd0*/  IMAD R23, R56, R91, RZ ;  /* 0x0000005b38177224 */ /* 0x000fce00078e02ff */
.L_x_74:
[----:B------:R-:W-:Y:S05]  /*2fe0*/  BSYNC B1 ;  /* 0x0000000000017941 */ /* 0x000fea0003800000 */
.L_x_73:
        /* <DEDUP_REMOVED lines=11> */
.L_x_76:
[----:B------:R-:W-:Y:S05]  /*30a0*/  BSYNC B1 ;  /* 0x0000000000017941 */ /* 0x000fea0003800000 */
.L_x_75:
[----:B------:R-:W-:Y:S01]  /*30b0*/  @!P4 IMAD R75, R75, R90, R23 ;  /* 0x0000005a4b4bc224 */ /* 0x000fe200078e0217 */
[----:B------:R-:W-:Y:S04]  /*30c0*/  BSSY B1, `(.L_x_77) ;  /* 0x0000006000017945 */ /* 0x000fe80003800000 */
[----:B------:R0:W-:Y:S01]  /*30d0*/  @!P4 STG.E.U8 desc[UR38][R4.64+0x21], R75 ;  /* 0x0000214b0400c986 */ /* 0x0001e2000c101126 */
[----:B------:R-:W-:Y:S05]  /*30e0*/  @P3 BRA `(.L_x_78) ;  /* 0x00000000000c3947 */ /* 0x000fea0003800000 */
[----:B------:R-:W5:Y:S02]  /*30f0*/  LDG.E.U8 R98, desc[UR38][R104.64+0x28] ;  /* 0x0000282668627981 */ /* 0x000f64000c1e1100 */
[----:B-----5:R-:W-:-:S05]  /*3100*/  PRMT R56, R98, 0x8880, RZ ;  /* 0x0000888062387816 */ /* 0x020fca00000000ff */
[----:B------:R-:W-:-:S07]  /*3110*/  IMAD R23, R56, R91, RZ ;  /* 0x0000005b38177224 */ /* 0x000fce00078e02ff */
.L_x_78:
[----:B------:R-:W-:Y:S05]  /*3120*/  BSYNC B1 ;  /* 0x0000000000017941 */ /* 0x000fea0003800000 */
.L_x_77:
[----:B--2---:R-:W-:Y:S01]  /*3130*/  @!P3 IMAD R57, R76, R90, R23 ;  /* 0x0000005a4c39b224 */ /* 0x004fe200078e0217 */
[----:B------:R-:W-:Y:S04]  /*3140*/  BSSY B1, `(.L_x_79) ;  /* 0x0000006000017945 */ /* 0x000fe80003800000 */
[----:B------:R2:W-:Y:S01]  /*3150*/  @!P3 STG.E.U8 desc[UR38][R14.64+0x28], R57 ;  /* 0x000028390e00b986 */ /* 0x0005e2000c101126 */
[----:B------:R-:W-:Y:S05]  /*3160*/  @P5 BRA `(.L_x_80) ;  /* 0x00000000000c5947 */ /* 0x000fea0003800000 */
[----:B------:R-:W5:Y:S02]  /*3170*/  LDG.E.U8 R98, desc[UR38][R104.64+0x29] ;  /* 0x0000292668627981 */ /* 0x000f64000c1e1100 */
[----:B-----5:R-:W-:-:S05]  /*3180*/  PRMT R56, R98, 0x8880, RZ ;  /* 0x0000888062387816 */ /* 0x020fca00000000ff */
[----:B------:R-:W-:-:S07]  /*3190*/  IMAD R23, R56, R91, RZ ;  /* 0x0000005b38177224 */ /* 0x000fce00078e02ff */
.L_x_80:
[----:B------:R-:W-:Y:S05]  /*31a0*/  BSYNC B1 ;  /* 0x0000000000017941 */ /* 0x000fea0003800000 */
.L_x_79:
[----:B------:R-:W-:Y:S01]  /*31b0*/  @!P5 IMAD R77, R77, R90, R23 ;  /* 0x0000005a4d4dd224 */ /* 0x000fe200078e0217 */
[----:B------:R-:W-:Y:S04]  /*31c0*/  BSSY B1, `(.L_x_81) ;  /* 0x0000006000017945 */ /* 0x000fe80003800000 */
[----:B------:R0:W-:Y:S01]  /*31d0*/  @!P5 STG.E.U8 desc[UR38][R14.64+0x29], R77 ;  /* 0x0000294d0e00d986 */ /* 0x0001e2000c101126 */
[----:B------:R-:W-:Y:S05]  /*31e0*/  @P2 BRA `(.L_x_82) ;  /* 0x00000000000c2947 */ /* 0x000fea0003800000 */
[----:B------:R-:W5:Y:S02]  /*31f0*/  LDG.E.U8 R98, desc[UR38][R108.64+0x28] ;  /* 0x000028266c627981 */ /* 0x000f64000c1e1100 */
[----:B-----5:R-:W-:-:S05]  /*3200*/  PRMT R56, R98, 0x8880, RZ ;  /* 0x0000888062387816 */ /* 0x020fca00000000ff */
[----:B------:R-:W-:-:S07]  /*3210*/  IMAD R23, R56, R91, RZ ;  /* 0x0000005b38177224 */ /* 0x000fce00078e02ff */
.L_x_82:
[----:B------:R-:W-:Y:S05]  /*3220*/  BSYNC B1 ;  /* 0x0000000000017941 */ /* 0x000fea0003800000 */
.L_x_81:
        /* <DEDUP_REMOVED lines=11> */
.L_x_84:
[----:B------:R-:W-:Y:S05]  /*32e0*/  BSYNC B1 ;  /* 0x0000000000017941 */ /* 0x000fea0003800000 */
.L_x_83:
[----:B------:R-:W-:Y:S01]  /*32f0*/  @!P4 IMAD R79, R79, R90, R23 ;  /* 0x0000005a4f4fc224 */ /* 0x000fe200078e0217 */
[----:B------:R-:W-:Y:S04]  /*3300*/  BSSY B1, `(.L_x_85) ;  /* 0x0000006000017945 */ /* 0x000fe80003800000 */
[----:B------:R0:W-:Y:S01]  /*3310*/  @!P4 STG.E.U8 desc[UR38][R4.64+0x29], R79 ;  /* 0x0000294f0400c986 */ /* 0x0001e2000c101126 */
[----:B------:R-:W-:Y:S05]  /*3320*/  @P3 BRA `(.L_x_86) ;  /* 0x00000000000c3947 */ /* 0x000fea0003800000 */
[----:B------:R-:W5:Y:S02]  /*3330*/  LDG.E.U8 R98, desc[UR38][R104.64+0x30] ;  /* 0x0000302668627981 */ /* 0x000f64000c1e1100 */
[----:B-----5:R-:W-:-:S05]  /*3340*/  PRMT R56, R98, 0x8880, RZ ;  /* 0x0000888062387816 */ /* 0x020fca00000000ff */
[----:B------:R-:W-:-:S07]  /*3350*/  IMAD R23, R56, R91, RZ ;  /* 0x0000005b38177224 */ /* 0x000fce00078e02ff */
.L_x_86:
[----:B------:R-:W-:Y:S05]  /*3360*/  BSYNC B1 ;  /* 0x0000000000017941 */ /* 0x000fea0003800000 */
.L_x_85:
[----:B--2---:R-:W-:Y:S01]  /*3370*/  @!P3 IMAD R57, R80, R90, R23 ;  /* 0x0000005a5039b224 */ /* 0x004fe200078e0217 */
[----:B------:R-:W-:Y:S04]  /*3380*/  BSSY B1, `(.L_x_87) ;  /* 0x0000006000017945 */ /* 0x000fe80003800000 */
[----:B------:R2:W-:Y:S01]  /*3390*/  @!P3 STG.E.U8 desc[UR38][R14.64+0x30], R57 ;  /* 0x000030390e00b986 */ /* 0x0005e2000c101126 */
[----:B------:R-:W-:Y:S05]  /*33a0*/  @P5 BRA `(.L_x_88) ;  /* 0x00000000000c5947 */ /* 0x000fea0003800000 */
[----:B------:R-:W5:Y:S02]  /*33b0*/  LDG.E.U8 R98, desc[UR38][R104.64+0x31] ;  /* 0x0000312668627981 */ /* 0x000f64000c1e1100 */
[----:B-----5:R-:W-:-:S05]  /*33c0*/  PRMT R56, R98, 0x8880, RZ ;  /* 0x0000888062387816 */ /* 0x020fca00000000ff */
[----:B------:R-:W-:-:S07]  /*33d0*/  IMAD R23, R56, R91, RZ ;  /* 0x0000005b38177224 */ /* 0x000fce00078e02ff */
.L_x_88:
[----:B------:R-:W-:Y:S05]  /*33e0*/  BSYNC B1 ;  /* 0x0000000000017941 */ /* 0x000fea0003800000 */
.L_x_87:
[----:B------:R-:W-:Y:S01]  /*33f0*/  @!P5 IMAD R81, R81, R90, R23 ;  /* 0x0000005a5151d224 */ /* 0x000fe200078e0217 */
[----:B------:R-:W-:Y:S04]  /*3400*/  BSSY B1, `(.L_x_89) ;  /* 0x0000006000017945 */ /* 0x000fe80003800000 */
[----:B------:R0:W-:Y:S01]  /*3410*/  @!P5 STG.E.U8 desc[UR38][R14.64+0x31], R81 ;  /* 0x000031510e00d986 */ /* 0x0001e2000c101126 */
[----:B------:R-:W-:Y:S05]  /*3420*/  @P2 BRA `(.L_x_90) ;  /* 0x00000000000c2947 */ /* 0x000fea0003800000 */
[----:B------:R-:W5:Y:S02]  /*3430*/  LDG.E.U8 R98, desc[UR38][R108.64+0x30] ;  /* 0x000030266c627981 */ /* 0x000f64000c1e1100 */
[----:B-----5:R-:W-:-:S05]  /*3440*/  PRMT R56, R98, 0x8880, RZ ;  /* 0x0000888062387816 */ /* 0x020fca00000000ff */
[----:B------:R-:W-:-:S07]  /*3450*/  IMAD R23, R56, R91, RZ ;  /* 0x0000005b38177224 */ /* 0x000fce00078e02ff */
.L_x_90:
[----:B------:R-:W-:Y:S05]  /*3460*/  BSYNC B1 ;  /* 0x0000000000017941 */ /* 0x000fea0003800000 */
.L_x_89:
[C---:B------:R-:W-:Y:S01]  /*3470*/  ISETP.LT.OR P4, PT, R3.reuse, 0x32, !P1 ;  /* 0x000000320300780c */ /* 0x040fe20004f81670 */
[----:B--2---:R-:W-:Y:S01]  /*3480*/  @!P2 IMAD R57, R82, R90, R23 ;  /* 0x0000005a5239a224 */ /* 0x004fe200078e0217 */
[----:B------:R-:W-:Y:S01]  /*3490*/  BSSY B1, `(.L_x_91) ;  /* 0x000000b000017945 */ /* 0x000fe20003800000 */
[C---:B------:R-:W-:Y:S02]  /*34a0*/  ISETP.LT.OR P3, PT, R3.reuse, 0x39, !P0 ;  /* 0x000000390300780c */ /* 0x040fe40004761670 */
[----:B---3--:R-:W-:Y:S01]  /*34b0*/  IADD3 R59, P5, R10, 0x80, RZ ;  /* 0x000000800a3b7810 */ /* 0x008fe20007fbe0ff */
[----:B------:R2:W-:Y:S01]  /*34c0*/  @!P2 STG.E.U8 desc[UR38][R4.64+0x30], R57 ;  /* 0x000030390400a986 */ /* 0x0005e2000c101126 */
[C---:B------:R-:W-:Y:S02]  /*34d0*/  ISETP.LT.OR P2, PT, R3.reuse, 0x39, !P1 ;  /* 0x000000390300780c */ /* 0x040fe40004f41670 */
[C---:B------:R-:W-:Y:S02]  /*34e0*/  ISETP.LT.OR P0, PT, R3.reuse, 0x3a, !P0 ;  /* 0x0000003a0300780c */ /* 0x040fe40004701670 */
[----:B------:R-:W-:-:S02]  /*34f0*/  ISETP.LT.OR P1, PT, R3, 0x3a, !P1 ;  /* 0x0000003a0300780c */ /* 0x000fc40004f21670 */
[----:B------:R-:W-:Y:S11]  /*3500*/  @P4 BRA `(.L_x_92) ;  /* 0x00000000000c4947 */ /* 0x000ff60003800000 */
[----:B------:R-:W3:Y:S02]  /*3510*/  LDG.E.U8 R98, desc[UR38][R108.64+0x31] ;  /* 0x000031266c627981 */ /* 0x000ee4000c1e1100 */
[----:B---3--:R-:W-:-:S05]  /*3520*/  PRMT R56, R98, 0x8880, RZ ;  /* 0x0000888062387816 */ /* 0x008fca00000000ff */
[----:B------:R-:W-:-:S07]  /*3530*/  IMAD R23, R56, R91, RZ ;  /* 0x0000005b38177224 */ /* 0x000fce00078e02ff */
.L_x_92:
[----:B------:R-:W-:Y:S05]  /*3540*/  BSYNC B1 ;  /* 0x0000000000017941 */ /* 0x000fea0003800000 */
.L_x_91:
[----:B------:R-:W-:Y:S01]  /*3550*/  @!P4 IMAD R83, R83, R90, R23 ;  /* 0x0000005a5353c224 */ /* 0x000fe200078e0217 */
[----:B------:R-:W-:Y:S04]  /*3560*/  BSSY B1, `(.L_x_93) ;  /* 0x0000006000017945 */ /* 0x000fe80003800000 */
[----:B------:R3:W-:Y:S01]  /*3570*/  @!P4 STG.E.U8 desc[UR38][R4.64+0x31], R83 ;  /* 0x000031530400c986 */ /* 0x0007e2000c101126 */
[----:B------:R-:W-:Y:S05]  /*3580*/  @P3 BRA `(.L_x_94) ;  /* 0x00000000000c3947 */ /* 0x000fea0003800000 */
[----:B------:R-:W5:Y:S02]  /*3590*/  LDG.E.U8 R98, desc[UR38][R104.64+0x38] ;  /* 0x0000382668627981 */ /* 0x000f64000c1e1100 */
[----:B-----5:R-:W-:-:S05]  /*35a0*/  PRMT R56, R98, 0x8880, RZ ;  /* 0x0000888062387816 */ /* 0x020fca00000000ff */
[----:B------:R-:W-:-:S07]  /*35b0*/  IMAD R23, R56, R91, RZ ;  /* 0x0000005b38177224 */ /* 0x000fce00078e02ff */
.L_x_94:
[----:B------:R-:W-:Y:S05]  /*35c0*/  BSYNC B1 ;  /* 0x0000000000017941 */ /* 0x000fea0003800000 */
.L_x_93:
[----:B--2---:R-:W-:Y:S01]  /*35d0*/  @!P3 IMAD R57, R84, R90, R23 ;  /* 0x0000005a5439b224 */ /* 0x004fe200078e0217 */
[----:B------:R-:W-:Y:S01]  /*35e0*/  BSSY B1, `(.L_x_95) ;  /* 0x0000007000017945 */ /* 0x000fe20003800000 */
[----:B------:R-:W-:-:S03]  /*35f0*/  IMAD.X R11, RZ, RZ, R11, P5 ;  /* 0x000000ffff0b7224 */ /* 0x000fc600028e060b */
[----:B------:R2:W-:Y:S01]  /*3600*/  @!P3 STG.E.U8 desc[UR38][R14.64+0x38], R57 ;  /* 0x000038390e00b986 */ /* 0x0005e2000c101126 */
[----:B------:R-:W-:Y:S05]  /*3610*/  @P0 BRA `(.L_x_96) ;  /* 0x00000000000c0947 */ /* 0x000fea0003800000 */
[----:B------:R-:W5:Y:S02]  /*3620*/  LDG.E.U8 R98, desc[UR38][R104.64+0x39] ;  /* 0x0000392668627981 */ /* 0x000f64000c1e1100 */
[----:B-----5:R-:W-:-:S05]  /*3630*/  PRMT R10, R98, 0x8880, RZ ;  /* 0x00008880620a7816 */ /* 0x020fca00000000ff */
[----:B------:R-:W-:-:S07]  /*3640*/  IMAD R23, R10, R91, RZ ;  /* 0x0000005b0a177224 */ /* 0x000fce00078e02ff */
.L_x_96:
[----:B------:R-:W-:Y:S05]  /*3650*/  BSYNC B1 ;  /* 0x0000000000017941 */ /* 0x000fea0003800000 */
.L_x_95:
[----:B------:R-:W-:Y:S01]  /*3660*/  @!P0 IMAD R85, R85, R90, R23 ;  /* 0x0000005a55558224 */ /* 0x000fe200078e0217 */
[----:B------:R-:W-:Y:S01]  /*3670*/  BSSY B1, `(.L_x_97) ;  /* 0x0000007000017945 */ /* 0x000fe20003800000 */
[----:B------:R-:W-:-:S03]  /*3680*/  IMAD R56, R11, R102, RZ ;  /* 0x000000660b387224 */ /* 0x000fc600078e02ff */
[----:B------:R0:W-:Y:S01]  /*3690*/  @!P0 STG.E.U8 desc[UR38][R14.64+0x39], R85 ;  /* 0x000039550e008986 */ /* 0x0001e2000c101126 */
[----:B------:R-:W-:Y:S05]  /*36a0*/  @P2 BRA `(.L_x_98) ;  /* 0x00000000000c2947 */ /* 0x000fea0003800000 */
[----:B------:R-:W5:Y:S02]  /*36b0*/  LDG.E.U8 R98, desc[UR38][R108.64+0x38] ;  /* 0x000038266c627981 */ /* 0x000f64000c1e1100 */
[----:B-----5:R-:W-:-:S05]  /*36c0*/  PRMT R10, R98, 0x8880, RZ ;  /* 0x00008880620a7816 */ /* 0x020fca00000000ff */
[----:B------:R-:W-:-:S07]  /*36d0*/  IMAD R23, R10, R91, RZ ;  /* 0x0000005b0a177224 */ /* 0x000fce00078e02ff */
.L_x_98:
[----:B------:R-:W-:Y:S05]  /*36e0*/  BSYNC B1 ;  /* 0x0000000000017941 */ /* 0x000fea0003800000 */
.L_x_97:
[----:B------:R-:W-:Y:S01]  /*36f0*/  @!P2 IMAD R11, R86, R90, R23 ;  /* 0x0000005a560ba224 */ /* 0x000fe200078e0217 */
[----:B------:R-:W-:Y:S01]  /*3700*/  BSSY B1, `(.L_x_99) ;  /* 0x0000009000017945 */ /* 0x000fe20003800000 */
[C---:B012-4-:R-:W-:Y:S02]  /*3710*/  IMAD R15, R59.reuse, R103, R56 ;  /* 0x000000673b0f7224 */ /* 0x057fe400078e0238 */
[CC--:B------:R-:W-:Y:S01]  /*3720*/  IMAD.WIDE.U32 R106, R59.reuse, R102.reuse, R106 ;  /* 0x000000663b6a7225 */ /* 0x0c0fe200078e006a */
[----:B------:R0:W-:Y:S03]  /*3730*/  @!P2 STG.E.U8 desc[UR38][R4.64+0x38], R11 ;  /* 0x0000380b0400a986 */ /* 0x0001e6000c101126 */
[----:B------:R-:W-:Y:S01]  /*3740*/  IMAD.WIDE.U32 R102, R59, R102, R100 ;  /* 0x000000663b667225 */ /* 0x000fe200078e0064 */
[----:B------:R-:W-:Y:S06]  /*3750*/  @P1 BRA `(.L_x_100) ;  /* 0x00000000000c1947 */ /* 0x000fec0003800000 */
[----:B------:R-:W2:Y:S02]  /*3760*/  LDG.E.U8 R98, desc[UR38][R108.64+0x39] ;  /* 0x000039266c627981 */ /* 0x000ea4000c1e1100 */
[----:B--2---:R-:W-:-:S05]  /*3770*/  PRMT R10, R98, 0x8880, RZ ;  /* 0x00008880620a7816 */ /* 0x004fca00000000ff */
[----:B------:R-:W-:-:S07]  /*3780*/  IMAD R23, R10, R91, RZ ;  /* 0x0000005b0a177224 */ /* 0x000fce00078e02ff */
.L_x_100:
[----:B------:R-:W-:Y:S05]  /*3790*/  BSYNC B1 ;  /* 0x0000000000017941 */ /* 0x000fea0003800000 */
.L_x_99:
[----:B------:R-:W-:Y:S01]  /*37a0*/  @!P1 IMAD R87, R87, R90, R23 ;  /* 0x0000005a57579224 */ /* 0x000fe200078e0217 */
[----:B------:R-:W-:Y:S01]  /*37b0*/  ISETP.GE.AND P2, PT, R99, 0x81, PT ;  /* 0x000000816300780c */ /* 0x000fe20003f46270 */
[----:B------:R-:W-:Y:S01]  /*37c0*/  BSSY B1, `(.L_x_101) ;  /* 0x000000c000017945 */ /* 0x000fe20003800000 */
[----:B------:R-:W-:Y:S02]  /*37d0*/  IADD3 R10, P5, R102, R12, RZ ;  /* 0x0000000c660a7210 */ /* 0x000fe40007fbe0ff */
[----:B------:R1:W-:Y:S01]  /*37e0*/  @!P1 STG.E.U8 desc[UR38][R4.64+0x39], R87 ;  /* 0x0000395704009986 */ /* 0x0003e2000c101126 */
[----:B------:R-:W-:Y:S02]  /*37f0*/  ISETP.LT.OR P1, PT, R3, 0x1, !P2 ;  /* 0x000000010300780c */ /* 0x000fe40005721670 */
[----:B0-----:R-:W-:Y:S02]  /*3800*/  IADD3.X R11, R13, R103, R15, P5, !PT ;  /* 0x000000670d0b7210 */ /* 0x001fe40002ffe40f */
[----:B------:R-:W-:-:S02]  /*3810*/  ISETP.GE.AND P0, PT, R99, 0x89, PT ;  /* 0x000000896300780c */ /* 0x000fc40003f06270 */
[----:B------:R-:W-:Y:S02]  /*3820*/  IADD3 R12, P4, P3, R20, R12, R106 ;  /* 0x0000000c140c7210 */ /* 0x000fe40007b9e06a */
[----:B------:R-:W-:-:S05]  /*3830*/  ISETP.LT.OR P5, PT, R3, 0x2, !P2 ;  /* 0x000000020300780c */ /* 0x000fca00057a1670 */
[----:B-1----:R-:W-:Y:S08]  /*3840*/  @P1 BRA `(.L_x_102) ;  /* 0x00000000000c1947 */ /* 0x002ff00003800000 */
[----:B------:R-:W3:Y:S02]  /*3850*/  LDG.E.U8 R98, desc[UR38][R10.64] ;  /* 0x000000260a627981 */ /* 0x000ee4000c1e1100 */
[----:B---3--:R-:W-:-:S05]  /*3860*/  PRMT R4, R98, 0x8880, RZ ;  /* 0x0000888062047816 */ /* 0x008fca00000000ff */
[----:B------:R-:W-:-:S07]  /*3870*/  IMAD R23, R4, R91, RZ ;  /* 0x0000005b04177224 */ /* 0x000fce00078e02ff */
.L_x_102:
[----:B------:R-:W-:Y:S05]  /*3880*/  BSYNC B1 ;  /* 0x0000000000017941 */ /* 0x000fea0003800000 */
.L_x_101:
[----:B---3--:R-:W-:Y:S01]  /*3890*/  @!P1 IMAD R5, R24, R90, R23 ;  /* 0x0000005a18059224 */ /* 0x008fe200078e0217 */
[----:B------:R-:W-:Y:S01]  /*38a0*/  BSSY B1, `(.L_x_103) ;  /* 0x0000007000017945 */ /* 0x000fe20003800000 */
[----:B------:R-:W-:-:S03]  /*38b0*/  IMAD.IADD R106, R15, 0x1, R107 ;  /* 0x000000010f6a7824 */ /* 0x000fc600078e026b */
[----:B------:R0:W-:Y:S01]  /*38c0*/  @!P1 STG.E.U8 desc[UR38][R6.64], R5 ;  /* 0x0000000506009986 */ /* 0x0001e2000c101126 */
[----:B------:R-:W-:Y:S05]  /*38d0*/  @P5 BRA `(.L_x_104) ;  /* 0x00000000000c5947 */ /* 0x000fea0003800000 */
[----:B------:R-:W2:Y:S02]  /*38e0*/  LDG.E.U8 R98, desc[UR38][R10.64+0x1] ;  /* 0x000001260a627981 */ /* 0x000ea4000c1e1100 */
[----:B--2---:R-:W-:-:S05]  /*38f0*/  PRMT R4, R98, 0x8880, RZ ;  /* 0x0000888062047816 */ /* 0x004fca00000000ff */
[----:B------:R-:W-:-:S07]  /*3900*/  IMAD R23, R4, R91, RZ ;  /* 0x0000005b04177224 */ /* 0x000fce00078e02ff */
.L_x_104:
[----:B------:R-:W-:Y:S05]  /*3910*/  BSYNC B1 ;  /* 0x0000000000017941 */ /* 0x000fea0003800000 */
.L_x_103:
[----:B------:R-:W-:Y:S01]  /*3920*/  ISETP.LT.OR P1, PT, R3, 0x1, !P0 ;  /* 0x000000010300780c */ /* 0x000fe20004721670 */
[----:B------:R-:W-:Y:S01]  /*3930*/  @!P5 IMAD R25, R25, R90, R23 ;  /* 0x0000005a1919d224 */ /* 0x000fe200078e0217 */
[----:B------:R-:W-:Y:S01]  /*3940*/  BSSY B1, `(.L_x_105) ;  /* 0x000000a000017945 */ /* 0x000fe20003800000 */
[----:B------:R-:W-:Y:S02]  /*3950*/  IADD3.X R13, R101, R13, R106, P4, P3 ;  /* 0x0000000d650d7210 */ /* 0x000fe400027e646a */
[C---:B------:R-:W-:Y:S01]  /*3960*/  ISETP.LT.OR P4, PT, R3.reuse, 0x2, !P0 ;  /* 0x000000020300780c */ /* 0x040fe20004781670 */
[----:B------:R1:W-:Y:S01]  /*3970*/  @!P5 STG.E.U8 desc[UR38][R6.64+0x1], R25 ;  /* 0x000001190600d986 */ /* 0x0003e2000c101126 */
[C---:B------:R-:W-:Y:S02]  /*3980*/  ISETP.LT.OR P5, PT, R3.reuse, 0x9, !P2 ;  /* 0x000000090300780c */ /* 0x040fe400057a1670 */
[----:B------:R-:W-:-:S04]  /*3990*/  ISETP.LT.OR P3, PT, R3, 0xa, !P2 ;  /* 0x0000000a0300780c */ /* 0x000fc80005761670 */
[----:B------:R-:W-:Y:S09]  /*39a0*/  @P1 BRA `(.L_x_106) ;  /* 0x00000000000c1947 */ /* 0x000ff20003800000 */
[----:B------:R-:W2:Y:S02]  /*39b0*/  LDG.E.U8 R98, desc[UR38][R12.64] ;  /* 0x000000260c627981 */ /* 0x000ea4000c1e1100 */
[----:B--2---:R-:W-:-:S05]  /*39c0*/  PRMT R4, R98, 0x8880, RZ ;  /* 0x0000888062047816 */ /* 0x004fca00000000ff */
[----:B------:R-:W-:-:S07]  /*39d0*/  IMAD R23, R4, R91, RZ ;  /* 0x0000005b04177224 */ /* 0x000fce00078e02ff */
.L_x_106:
[----:B------:R-:W-:Y:S05]  /*39e0*/  BSYNC B1 ;  /* 0x0000000000017941 */ /* 0x000fea0003800000 */
.L_x_105:
[----:B0-----:R-:W-:Y:S01]  /*39f0*/  @!P1 IMAD R5, R26, R90, R23 ;  /* 0x0000005a1a059224 */ /* 0x001fe200078e0217 */
[----:B------:R-:W-:Y:S04]  /*3a00*/  BSSY B1, `(.L_x_107) ;  /* 0x0000006000017945 */ /* 0x000fe80003800000 */
[----:B------:R0:W-:Y:S01]  /*3a10*/  @!P1 STG.E.U8 desc[UR38][R8.64], R5 ;  /* 0x0000000508009986 */ /* 0x0001e2000c101126 */
[----:B------:R-:W-:Y:S05]  /*3a20*/  @P4 BRA `(.L_x_108) ;  /* 0x00000000000c4947 */ /* 0x000fea0003800000 */
[----:B------:R-:W2:Y:S02]  /*3a30*/  LDG.E.U8 R98, desc[UR38][R12.64+0x1] ;  /* 0x000001260c627981 */ /* 0x000ea4000c1e1100 */
[----:B--2---:R-:W-:-:S05]  /*3a40*/  PRMT R4, R98, 0x8880, RZ ;  /* 0x0000888062047816 */ /* 0x004fca00000000ff */
[----:B------:R-:W-:-:S07]  /*3a50*/  IMAD R23, R4, R91, RZ ;  /* 0x0000005b04177224 */ /* 0x000fce00078e02ff */
.L_x_108:
[----:B------:R-:W-:Y:S05]  /*3a60*/  BSYNC B1 ;  /* 0x0000000000017941 */ /* 0x000fea0003800000 */
.L_x_107:
[----:B------:R-:W-:Y:S01]  /*3a70*/  @!P4 IMAD R27, R27, R90, R23 ;  /* 0x0000005a1b1bc224 */ /* 0x000fe200078e0217 */
[----:B------:R-:W-:Y:S04]  /*3a80*/  BSSY B1, `(.L_x_109) ;  /* 0x0000006000017945 */ /* 0x000fe80003800000 */
[----:B------:R2:W-:Y:S01]  /*3a90*/  @!P4 STG.E.U8 desc[UR38][R8.64+0x1], R27 ;  /* 0x0000011b0800c986 */ /* 0x0005e2000c101126 */
[----:B------:R-:W-:Y:S05]  /*3aa0*/  @P5 BRA `(.L_x_110) ;  /* 0x00000000000c5947 */ /* 0x000fea0003800000 */
[----:B------:R-:W3:Y:S02]  /*3ab0*/  LDG.E.U8 R98, desc[UR38][R10.64+0x8] ;  /* 0x000008260a627981 */ /* 0x000ee4000c1e1100 */
[----:B---3--:R-:W-:-:S05]  /*3ac0*/  PRMT R4, R98, 0x8880, RZ ;  /* 0x0000888062047816 */ /* 0x008fca00000000ff */
[----:B------:R-:W-:-:S07]  /*3ad0*/  IMAD R23, R4, R91, RZ ;  /* 0x0000005b04177224 */ /* 0x000fce00078e02ff */
.L_x_110:
[----:B------:R-:W-:Y:S05]  /*3ae0*/  BSYNC B1 ;  /* 0x0000000000017941 */ /* 0x000fea0003800000 */
.L_x_109:
[----:B0-----:R-:W-:Y:S01]  /*3af0*/  @!P5 IMAD R5, R28, R90, R23 ;  /* 0x0000005a1c05d224 */ /* 0x001fe200078e0217 */
[----:B------:R-:W-:Y:S04]  /*3b00*/  BSSY B1, `(.L_x_111) ;  /* 0x0000006000017945 */ /* 0x000fe80003800000 */
[----:B------:R0:W-:Y:S01]  /*3b10*/  @!P5 STG.E.U8 desc[UR38][R6.64+0x8], R5 ;  /* 0x000008050600d986 */ /* 0x0001e2000c101126 */
[----:B------:R-:W-:Y:S05]  /*3b20*/  @P3 BRA `(.L_x_112) ;  /* 0x00000000000c3947 */ /* 0x000fea0003800000 */
[----:B------:R-:W3:Y:S02]  /*3b30*/  LDG.E.U8 R98, desc[UR38][R10.64+0x9] ;  /* 0x000009260a627981 */ /* 0x000ee4000c1e1100 */
[----:B---3--:R-:W-:-:S05]  /*3b40*/  PRMT R4, R98, 0x8880, RZ ;  /* 0x0000888062047816 */ /* 0x008fca00000000ff */
[----:B------:R-:W-:-:S07]  /*3b50*/  IMAD R23, R4, R91, RZ ;  /* 0x0000005b04177224 */ /* 0x000fce00078e02ff */
.L_x_112:
[----:B------:R-:W-:Y:S05]  /*3b60*/  BSYNC B1 ;  /* 0x0000000000017941 */ /* 0x000fea0003800000 */
.L_x_111:
[----:B------:R-:W-:Y:S01]  /*3b70*/  ISETP.LT.OR P5, PT, R3, 0x9, !P0 ;  /* 0x000000090300780c */ /* 0x000fe200047a1670 */
[----:B------:R-:W-:Y:S01]  /*3b80*/  @!P3 IMAD R29, R29, R90, R23 ;  /* 0x0000005a1d1db224 */ /* 0x000fe200078e0217 */
[----:B------:R-:W-:Y:S01]  /*3b90*/  BSSY B1, `(.L_x_113) ;  /* 0x0000009000017945 */ /* 0x000fe20003800000 */
[C---:B------:R-:W-:Y:S02]  /*3ba0*/  ISETP.LT.OR P4, PT, R3.reuse, 0xa, !P0 ;  /* 0x0000000a0300780c */ /* 0x040fe40004781670 */
[C---:B------:R-:W-:Y:S01]  /*3bb0*/  ISETP.LT.OR P1, PT, R3.reuse, 0x12, !P2 ;  /* 0x000000120300780c */ /* 0x040fe20005721670 */
[----:B------:R3:W-:Y:S01]  /*3bc0*/  @!P3 STG.E.U8 desc[UR38][R6.64+0x9], R29 ;  /* 0x0000091d0600b986 */ /* 0x0007e2000c101126 */
[----:B------:R-:W-:-:S06]  /*3bd0*/  ISETP.LT.OR P3, PT, R3, 0x11, !P2 ;  /* 0x000000110300780c */ /* 0x000fcc0005761670 */
[----:B------:R-:W-:Y:S07]  /*3be0*/  @P5 BRA `(.L_x_114) ;  /* 0x00000000000c5947 */ /* 0x000fee0003800000 */
[----:B------:R-:W4:Y:S02]  /*3bf0*/  LDG.E.U8 R98, desc[UR38][R12.64+0x8] ;  /* 0x000008260c627981 */ /* 0x000f24000c1e1100 */
[----:B----4-:R-:W-:-:S05]  /*3c00*/  PRMT R4, R98, 0x8880, RZ ;  /* 0x0000888062047816 */ /* 0x010fca00000000ff */
[----:B------:R-:W-:-:S07]  /*3c10*/  IMAD R23, R4, R91, RZ ;  /* 0x0000005b04177224 */ /* 0x000fce00078e02ff */
.L_x_114:
[----:B------:R-:W-:Y:S05]  /*3c20*/  BSYNC B1 ;  /* 0x0000000000017941 */ /* 0x000fea0003800000 */
.L_x_113:
[----:B0-----:R-:W-:Y:S01]  /*3c30*/  @!P5 IMAD R5, R30, R90, R23 ;  /* 0x0000005a1e05d224 */ /* 0x001fe200078e0217 */
[----:B------:R-:W-:Y:S04]  /*3c40*/  BSSY B1, `(.L_x_115) ;  /* 0x0000006000017945 */ /* 0x000fe80003800000 */
[----:B------:R0:W-:Y:S01]  /*3c50*/  @!P5 STG.E.U8 desc[UR38][R8.64+0x8], R5 ;  /* 0x000008050800d986 */ /* 0x0001e2000c101126 */
[----:B------:R-:W-:Y:S05]  /*3c60*/  @P4 BRA `(.L_x_116) ;  /* 0x00000000000c4947 */ /* 0x000fea0003800000 */
[----:B------:R-:W4:Y:S02]  /*3c70*/  LDG.E.U8 R98, desc[UR38][R12.64+0x9] ;  /* 0x000009260c627981 */ /* 0x000f24000c1e1100 */
[----:B----4-:R-:W-:-:S05]  /*3c80*/  PRMT R4, R98, 0x8880, RZ ;  /* 0x0000888062047816 */ /* 0x010fca00000000ff */
[----:B------:R-:W-:-:S07]  /*3c90*/  IMAD R23, R4, R91, RZ ;  /* 0x0000005b04177224 */ /* 0x000fce00078e02ff */
.L_x_116:
[----:B------:R-:W-:Y:S05]  /*3ca0*/  BSYNC B1 ;  /* 0x0000000000017941 */ /* 0x000fea0003800000 */
.L_x_115:
[----:B------:R-:W-:Y:S01]  /*3cb0*/  @!P4 IMAD R31, R31, R90, R23 ;  /* 0x0000005a1f1fc224 */ /* 0x000fe200078e0217 */
[----:B------:R-:W-:Y:S04]  /*3cc0*/  BSSY B1, `(.L_x_117) ;  /* 0x0000006000017945 */ /* 0x000fe80003800000 */
[----:B------:R4:W-:Y:S01]  /*3cd0*/  @!P4 STG.E.U8 desc[UR38][R8.64+0x9], R31 ;  /* 0x0000091f0800c986 */ /* 0x0009e2000c101126 */
[----:B------:R-:W-:Y:S05]  /*3ce0*/  @P3 BRA `(.L_x_118) ;  /* 0x00000000000c3947 */ /* 0x000fea0003800000 */
[----:B------:R-:W5:Y:S02]  /*3cf0*/  LDG.E.U8 R98, desc[UR38][R10.64+0x10] ;  /* 0x000010260a627981 */ /* 0x000f64000c1e1100 */
[----:B-----5:R-:W-:-:S05]  /*3d00*/  PRMT R4, R98, 0x8880, RZ ;  /* 0x0000888062047816 */ /* 0x020fca00000000ff */
[----:B------:R-:W-:-:S07]  /*3d10*/  IMAD R23, R4, R91, RZ ;  /* 0x0000005b04177224 */ /* 0x000fce00078e02ff */
.L_x_118:
[----:B------:R-:W-:Y:S05]  /*3d20*/  BSYNC B1 ;  /* 0x0000000000017941 */ /* 0x000fea0003800000 */
.L_x_117:
[----:B0-----:R-:W-:Y:S01]  /*3d30*/  @!P3 IMAD R5, R32, R90, R23 ;  /* 0x0000005a2005b224 */ /* 0x001fe200078e0217 */
[----:B------:R-:W-:Y:S04]  /*3d40*/  BSSY B1, `(.L_x_119) ;  /* 0x0000006000017945 */ /* 0x000fe80003800000 */
[----:B------:R0:W-:Y:S01]  /*3d50*/  @!P3 STG.E.U8 desc[UR38][R6.64+0x10], R5 ;  /* 0x000010050600b986 */ /* 0x0001e2000c101126 */
[----:B------:R-:W-:Y:S05]  /*3d60*/  @P1 BRA `(.L_x_120) ;  /* 0x00000000000c1947 */ /* 0x000fea0003800000 */
[----:B------:R-:W5:Y:S02]  /*3d70*/  LDG.E.U8 R98, desc[UR38][R10.64+0x11] ;  /* 0x000011260a627981 */ /* 0x000f64000c1e1100 */
[----:B-----5:R-:W-:-:S05]  /*3d80*/  PRMT R4, R98, 0x8880, RZ ;  /* 0x0000888062047816 */ /* 0x020fca00000000ff */
[----:B------:R-:W-:-:S07]  /*3d90*/  IMAD R23, R4, R91, RZ ;  /* 0x0000005b04177224 */ /* 0x000fce00078e02ff */
.L_x_120:
[----:B------:R-:W-:Y:S05]  /*3da0*/  BSYNC B1 ;  /* 0x0000000000017941 */ /* 0x000fea0003800000 */
.L_x_119:
        /* <DEDUP_REMOVED lines=11> */
.L_x_122:
[----:B------:R-:W-:Y:S05]  /*3e60*/  BSYNC B1 ;  /* 0x0000000000017941 */ /* 0x000fea0003800000 */
.L_x_121:
[----:B0-----:R-:W-:Y:S01]  /*3e70*/  @!P4 IMAD R5, R34, R90, R23 ;  /* 0x0000005a2205c224 */ /* 0x001fe200078e0217 */
[----:B------:R-:W-:Y:S04]  /*3e80*/  BSSY B1, `(.L_x_123) ;  /* 0x0000006000017945 */ /* 0x000fe80003800000 */
[----:B------:R0:W-:Y:S01]  /*3e90*/  @!P4 STG.E.U8 desc[UR38][R8.64+0x10], R5 ;  /* 0x000010050800c986 */ /* 0x0001e2000c101126 */
[----:B------:R-:W-:Y:S05]  /*3ea0*/  @P3 BRA `(.L_x_124) ;  /* 0x00000000000c3947 */ /* 0x000fea0003800000 */
[----:B------:R-:W5:Y:S02]  /*3eb0*/  LDG.E.U8 R98, desc[UR38][R12.64+0x11] ;  /* 0x000011260c627981 */ /* 0x000f64000c1e1100 */
[----:B-----5:R-:W-:-:S05]  /*3ec0*/  PRMT R4, R98, 0x8880, RZ ;  /* 0x0000888062047816 */ /* 0x020fca00000000ff */
[----:B------:R-:W-:-:S07]  /*3ed0*/  IMAD R23, R4, R91, RZ ;  /* 0x0000005b04177224 */ /* 0x000fce00078e02ff */
.L_x_124:
[----:B------:R-:W-:Y:S05]  /*3ee0*/  BSYNC B1 ;  /* 0x0000000000017941 */ /* 0x000fea0003800000 */
.L_x_123:
[----:B------:R-:W-:Y:S01]  /*3ef0*/  @!P3 IMAD R35, R35, R90, R23 ;  /* 0x0000005a2323b224 */ /* 0x000fe200078e0217 */
[----:B------:R-:W-:Y:S04]  /*3f00*/  BSSY B1, `(.L_x_125) ;  /* 0x0000006000017945 */ /* 0x000fe80003800000 */
[----:B------:R0:W-:Y:S01]  /*3f10*/  @!P3 STG.E.U8 desc[UR38][R8.64+0x11], R35 ;  /* 0x000011230800b986 */ /* 0x0001e2000c101126 */
[----:B------:R-:W-:Y:S05]  /*3f20*/  @P5 BRA `(.L_x_126) ;  /* 0x00000000000c5947 */ /* 0x000fea0003800000 */
[----:B------:R-:W5:Y:S02]  /*3f30*/  LDG.E.U8 R98, desc[UR38][R10.64+0x18] ;  /* 0x000018260a627981 */ /* 0x000f64000c1e1100 */
[----:B-----5:R-:W-:-:S05]  /*3f40*/  PRMT R4, R98, 0x8880, RZ ;  /* 0x0000888062047816 */ /* 0x020fca00000000ff */
[----:B------:R-:W-:-:S07]  /*3f50*/  IMAD R23, R4, R91, RZ ;  /* 0x0000005b04177224 */ /* 0x000fce00078e02ff */
.L_x_126:
[----:B------:R-:W-:Y:S05]  /*3f60*/  BSYNC B1 ;  /* 0x0000000000017941 */ /* 0x000fea0003800000 */
.L_x_125:
[----:B0-----:R-:W-:Y:S01]  /*3f70*/  @!P5 IMAD R5, R36, R90, R23 ;  /* 0x0000005a2405d224 */ /* 0x001fe200078e0217 */
[----:B------:R-:W-:Y:S04]  /*3f80*/  BSSY B1, `(.L_x_127) ;  /* 0x0000006000017945 */ /* 0x000fe80003800000 */
[----:B------:R0:W-:Y:S01]  /*3f90*/  @!P5 STG.E.U8 desc[UR38][R6.64+0x18], R5 ;  /* 0x000018050600d986 */ /* 0x0001e2000c101126 */
[----:B------:R-:W-:Y:S05]  /*3fa0*/  @P1 BRA `(.L_x_128) ;  /* 0x00000000000c1947 */ /* 0x000fea0003800000 */
[----:B------:R-:W5:Y:S02]  /*3fb0*/  LDG.E.U8 R98, desc[UR38][R10.64+0x19] ;  /* 0x000019260a627981 */ /* 0x000f64000c1e1100 */
[----:B-----5:R-:W-:-:S05]  /*3fc0*/  PRMT R4, R98, 0x8880, RZ ;  /* 0x0000888062047816 */ /* 0x020fca00000000ff */
[----:B------:R-:W-:-:S07]  /*3fd0*/  IMAD R23, R4, R91, RZ ;  /* 0x0000005b04177224 */ /* 0x000fce00078e02ff */
.L_x_128:
[----:B------:R-:W-:Y:S05]  /*3fe0*/  BSYNC B1 ;  /* 0x0000000000017941 */ /* 0x000fea0003800000 */
.L_x_127:
        /* <DEDUP_REMOVED lines=11> */
.L_x_130:
[----:B------:R-:W-:Y:S05]  /*40a0*/  BSYNC B1 ;  /* 0x0000000000017941 */ /* 0x000fea0003800000 */
.L_x_129:
[----:B0-----:R-:W-:Y:S01]  /*40b0*/  @!P4 IMAD R5, R38, R90, R23 ;  /* 0x0000005a2605c224 */ /* 0x001fe200078e0217 */
[----:B------:R-:W-:Y:S04]  /*40c0*/  BSSY B1, `(.L_x_131) ;  /* 0x0000006000017945 */ /* 0x000fe80003800000 */
[----:B------:R0:W-:Y:S01]  /*40d0*/  @!P4 STG.E.U8 desc[UR38][R8.64+0x18], R5 ;  /* 0x000018050800c986 */ /* 0x0001e2000c101126 */
[----:B------:R-:W-:Y:S05]  /*40e0*/  @P3 BRA `(.L_x_132) ;  /* 0x00000000000c3947 */ /* 0x000fea0003800000 */
[----:B------:R-:W5:Y:S02]  /*40f0*/  LDG.E.U8 R98, desc[UR38][R12.64+0x19] ;  /* 0x000019260c627981 */ /* 0x000f64000c1e1100 */
[----:B-----5:R-:W-:-:S05]  /*4100*/  PRMT R4, R98, 0x8880, RZ ;  /* 0x0000888062047816 */ /* 0x020fca00000000ff */
[----:B------:R-:W-:-:S07]  /*4110*/  IMAD R23, R4, R91, RZ ;  /* 0x0000005b04177224 */ /* 0x000fce00078e02ff */
.L_x_132:
[----:B------:R-:W-:Y:S05]  /*4120*/  BSYNC B1 ;  /* 0x0000000000017941 */ /* 0x000fea0003800000 */
.L_x_131:
[----:B------:R-:W-:Y:S01]  /*4130*/  @!P3 IMAD R39, R39, R90, R23 ;  /* 0x0000005a2727b224 */ /* 0x000fe200078e0217 */
[----:B------:R-:W-:Y:S04]  /*4140*/  BSSY B1, `(.L_x_133) ;  /* 0x0000006000017945 */ /* 0x000fe80003800000 */
[----:B------:R0:W-:Y:S01]  /*4150*/  @!P3 STG.E.U8 desc[UR38][R8.64+0x19], R39 ;  /* 0x000019270800b986 */ /* 0x0001e2000c101126 */
[----:B------:R-:W-:Y:S05]  /*4160*/  @P5 BRA `(.L_x_134) ;  /* 0x00000000000c5947 */ /* 0x000fea0003800000 */
[----:B------:R-:W5:Y:S02]  /*4170*/  LDG.E.U8 R98, desc[UR38][R10.64+0x20] ;  /* 0x000020260a627981 */ /* 0x000f64000c1e1100 */
[----:B-----5:R-:W-:-:S05]  /*4180*/  PRMT R4, R98, 0x8880, RZ ;  /* 0x0000888062047816 */ /* 0x020fca00000000ff */
[----:B------:R-:W-:-:S07]  /*4190*/  IMAD R23, R4, R91, RZ ;  /* 0x0000005b04177224 */ /* 0x000fce00078e02ff */
.L_x_134:
[----:B------:R-:W-:Y:S05]  /*41a0*/  BSYNC B1 ;  /* 0x0000000000017941 */ /* 0x000fea0003800000 */
.L_x_133:
[----:B0-----:R-:W-:Y:S01]  /*41b0*/  @!P5 IMAD R5, R40, R90, R23 ;  /* 0x0000005a2805d224 */ /* 0x001fe200078e0217 */
[----:B------:R-:W-:Y:S04]  /*41c0*/  BSSY B1, `(.L_x_135) ;  /* 0x0000006000017945 */ /* 0x000fe80003800000 */
[----:B------:R0:W-:Y:S01]  /*41d0*/  @!P5 STG.E.U8 desc[UR38][R6.64+0x20], R5 ;  /* 0x000020050600d986 */ /* 0x0001e2000c101126 */
[----:B------:R-:W-:Y:S05]  /*41e0*/  @P1 BRA `(.L_x_136) ;  /* 0x00000000000c1947 */ /* 0x000fea0003800000 */
[----:B------:R-:W5:Y:S02]  /*41f0*/  LDG.E.U8 R98, desc[UR38][R10.64+0x21] ;  /* 0x000021260a627981 */ /* 0x000f64000c1e1100 */
[----:B-----5:R-:W-:-:S05]  /*4200*/  PRMT R4, R98, 0x8880, RZ ;  /* 0x0000888062047816 */ /* 0x020fca00000000ff */
[----:B------:R-:W-:-:S07]  /*4210*/  IMAD R23, R4, R91, RZ ;  /* 0x0000005b04177224 */ /* 0x000fce00078e02ff */
.L_x_136:
[----:B------:R-:W-:Y:S05]  /*4220*/  BSYNC B1 ;  /* 0x0000000000017941 */ /* 0x000fea0003800000 */
.L_x_135:
        /* <DEDUP_REMOVED lines=11> */
.L_x_138:
[----:B------:R-:W-:Y:S05]  /*42e0*/  BSYNC B1 ;  /* 0x0000000000017941 */ /* 0x000fea0003800000 */
.L_x_137:
[----:B0-----:R-:W-:Y:S01]  /*42f0*/  @!P4 IMAD R5, R42, R90, R23 ;  /* 0x0000005a2a05c224 */ /* 0x001fe200078e0217 */
[----:B------:R-:W-:Y:S04]  /*4300*/  BSSY B1, `(.L_x_139) ;  /* 0x0000006000017945 */ /* 0x000fe80003800000 */
[----:B------:R0:W-:Y:S01]  /*4310*/  @!P4 STG.E.U8 desc[UR38][R8.64+0x20], R5 ;  /* 0x000020050800c986 */ /* 0x0001e2000c101126 */
[----:B------:R-:W-:Y:S05]  /*4320*/  @P3 BRA `(.L_x_140) ;  /* 0x00000000000c3947 */ /* 0x000fea0003800000 */
[----:B------:R-:W5:Y:S02]  /*4330*/  LDG.E.U8 R98, desc[UR38][R12.64+0x21] ;  /* 0x000021260c627981 */ /* 0x000f64000c1e1100 */
[----:B-----5:R-:W-:-:S05]  /*4340*/  PRMT R4, R98, 0x8880, RZ ;  /* 0x0000888062047816 */ /* 0x020fca00000000ff */
[----:B------:R-:W-:-:S07]  /*4350*/  IMAD R23, R4, R91, RZ ;  /* 0x0000005b04177224 */ /* 0x000fce00078e02ff */
.L_x_140:
[----:B------:R-:W-:Y:S05]  /*4360*/  BSYNC B1 ;  /* 0x0000000000017941 */ /* 0x000fea0003800000 */
.L_x_139:
[----:B------:R-:W-:Y:S01]  /*4370*/  @!P3 IMAD R43, R43, R90, R23 ;  /* 0x0000005a2b2bb224 */ /* 0x000fe200078e0217 */
[----:B------:R-:W-:Y:S04]  /*4380*/  BSSY B1, `(.L_x_141) ;  /* 0x0000006000017945 */ /* 0x000fe80003800000 */
[----:B------:R0:W-:Y:S01]  /*4390*/  @!P3 STG.E.U8 desc[UR38][R8.64+0x21], R43 ;  /* 0x0000212b0800b986 */ /* 0x0001e2000c101126 */
[----:B------:R-:W-:Y:S05]  /*43a0*/  @P5 BRA `(.L_x_142) ;  /* 0x00000000000c5947 */ /* 0x000fea0003800000 */
[----:B------:R-:W5:Y:S02]  /*43b0*/  LDG.E.U8 R98, desc[UR38][R10.64+0x28] ;  /* 0x000028260a627981 */ /* 0x000f64000c1e1100 */
[----:B-----5:R-:W-:-:S05]  /*43c0*/  PRMT R4, R98, 0x8880, RZ ;  /* 0x0000888062047816 */ /* 0x020fca00000000ff */
[----:B------:R-:W-:-:S07]  /*43d0*/  IMAD R23, R4, R91, RZ ;  /* 0x0000005b04177224 */ /* 0x000fce00078e02ff */
.L_x_142:
[----:B------:R-:W-:Y:S05]  /*43e0*/  BSYNC B1 ;  /* 0x0000000000017941 */ /* 0x000fea0003800000 */
.L_x_141:
[----:B0-----:R-:W-:Y:S01]  /*43f0*/  @!P5 IMAD R5, R44, R90, R23 ;  /* 0x0000005a2c05d224 */ /* 0x001fe200078e0217 */
[----:B------:R-:W-:Y:S04]  /*4400*/  BSSY B1, `(.L_x_143) ;  /* 0x0000006000017945 */ /* 0x000fe80003800000 */
[----:B------:R0:W-:Y:S01]  /*4410*/  @!P5 STG.E.U8 desc[UR38][R6.64+0x28], R5 ;  /* 0x000028050600d986 */ /* 0x0001e2000c101126 */
[----:B------:R-:W-:Y:S05]  /*4420*/  @P1 BRA `(.L_x_144) ;  /* 0x00000000000c1947 */ /* 0x000fea0003800000 */
[----:B------:R-:W5:Y:S02]  /*4430*/  LDG.E.U8 R98, desc[UR38][R10.64+0x29] ;  /* 0x000029260a627981 */ /* 0x000f64000c1e1100 */
[----:B-----5:R-:W-:-:S05]  /*4440*/  PRMT R4, R98, 0x8880, RZ ;  /* 0x0000888062047816 */ /* 0x020fca00000000ff */
[----:B------:R-:W-:-:S07]  /*4450*/  IMAD R23, R4, R91, RZ ;  /* 0x0000005b04177224 */ /* 0x000fce00078e02ff */
.L_x_144:
[----:B------:R-:W-:Y:S05]  /*4460*/  BSYNC B1 ;  /* 0x0000000000017941 */ /* 0x000fea0003800000 */
.L_x_143:
        /* <DEDUP_REMOVED lines=11> */
.L_x_146:
[----:B------:R-:W-:Y:S05]  /*4520*/  BSYNC B1 ;  /* 0x0000000000017941 */ /* 0x000fea0003800000 */
.L_x_145:
[----:B0-----:R-:W-:Y:S01]  /*4530*/  @!P4 IMAD R5, R46, R90, R23 ;  /* 0x0000005a2e05c224 */ /* 0x001fe200078e0217 */
[----:B------:R-:W-:Y:S04]  /*4540*/  BSSY B1, `(.L_x_147) ;  /* 0x0000006000017945 */ /* 0x000fe80003800000 */
[----:B------:R0:W-:Y:S01]  /*4550*/  @!P4 STG.E.U8 desc[UR38][R8.64+0x28], R5 ;  /* 0x000028050800c986 */ /* 0x0001e2000c101126 */
[----:B------:R-:W-:Y:S05]  /*4560*/  @P3 BRA `(.L_x_148) ;  /* 0x00000000000c3947 */ /* 0x000fea0003800000 */
[----:B------:R-:W5:Y:S02]  /*4570*/  LDG.E.U8 R98, desc[UR38][R12.64+0x29] ;  /* 0x000029260c627981 */ /* 0x000f64000c1e1100 */
[----:B-----5:R-:W-:-:S05]  /*4580*/  PRMT R4, R98, 0x8880, RZ ;  /* 0x0000888062047816 */ /* 0x020fca00000000ff */
[----:B------:R-:W-:-:S07]  /*4590*/  IMAD R23, R4, R91, RZ ;  /* 0x0000005b04177224 */ /* 0x000fce00078e02ff */
.L_x_148:
[----:B------:R-:W-:Y:S05]  /*45a0*/  BSYNC B1 ;  /* 0x0000000000017941 */ /* 0x000fea0003800000 */
.L_x_147:
[----:B------:R-:W-:Y:S01]  /*45b0*/  @!P3 IMAD R47, R47, R90, R23 ;  /* 0x0000005a2f2fb224 */ /* 0x000fe200078e0217 */
[----:B------:R-:W-:Y:S04]  /*45c0*/  BSSY B1, `(.L_x_149) ;  /* 0x0000006000017945 */ /* 0x000fe80003800000 */
[----:B------:R0:W-:Y:S01]  /*45d0*/  @!P3 STG.E.U8 desc[UR38][R8.64+0x29], R47 ;  /* 0x0000292f0800b986 */ /* 0x0001e2000c101126 */
[----:B------:R-:W-:Y:S05]  /*45e0*/  @P5 BRA `(.L_x_150) ;  /* 0x00000000000c5947 */ /* 0x000fea0003800000 */
[----:B------:R-:W5:Y:S02]  /*45f0*/  LDG.E.U8 R98, desc[UR38][R10.64+0x30] ;  /* 0x000030260a627981 */ /* 0x000f64000c1e1100 */
[----:B-----5:R-:W-:-:S05]  /*4600*/  PRMT R4, R98, 0x8880, RZ ;  /* 0x0000888062047816 */ /* 0x020fca00000000ff */
[----:B------:R-:W-:-:S07]  /*4610*/  IMAD R23, R4, R91, RZ ;  /* 0x0000005b04177224 */ /* 0x000fce00078e02ff */
.L_x_150:
[----:B------:R-:W-:Y:S05]  /*4620*/  BSYNC B1 ;  /* 0x0000000000017941 */ /* 0x000fea0003800000 */
.L_x_149:
[----:B0-----:R-:W-:Y:S01]  /*4630*/  @!P5 IMAD R5, R48, R90, R23 ;  /* 0x0000005a3005d224 */ /* 0x001fe200078e0217 */
[----:B------:R-:W-:Y:S04]  /*4640*/  BSSY B1, `(.L_x_151) ;  /* 0x0000006000017945 */ /* 0x000fe80003800000 */
[----:B------:R0:W-:Y:S01]  /*4650*/  @!P5 STG.E.U8 desc[UR38][R6.64+0x30], R5 ;  /* 0x000030050600d986 */ /* 0x0001e2000c101126 */
[----:B------:R-:W-:Y:S05]  /*4660*/  @P1 BRA `(.L_x_152) ;  /* 0x00000000000c1947 */ /* 0x000fea0003800000 */
[----:B------:R-:W5:Y:S02]  /*4670*/  LDG.E.U8 R98, desc[UR38][R10.64+0x31] ;  /* 0x000031260a627981 */ /* 0x000f64000c1e1100 */
[----:B-----5:R-:W-:-:S05]  /*4680*/  PRMT R4, R98, 0x8880, RZ ;  /* 0x0000888062047816 */ /* 0x020fca00000000ff */
[----:B------:R-:W-:-:S07]  /*4690*/  IMAD R23, R4, R91, RZ ;  /* 0x0000005b04177224 */ /* 0x000fce00078e02ff */
.L_x_152:
[----:B------:R-:W-:Y:S05]  /*46a0*/  BSYNC B1 ;  /* 0x0000000000017941 */ /* 0x000fea0003800000 */
.L_x_151:
[----:B------:R-:W-:Y:S01]  /*46b0*/  ISETP.LT.OR P4, PT, R3, 0x31, !P0 ;  /* 0x000000310300780c */ /* 0x000fe20004781670 */
[----:B------:R-:W-:Y:S01]  /*46c0*/  @!P1 IMAD R49, R49, R90, R23 ;  /* 0x0000005a31319224 */ /* 0x000fe200078e0217 */
[----:B------:R-:W-:Y:S01]  /*46d0*/  BSSY B1, `(.L_x_153) ;  /* 0x000000a000017945 */ /* 0x000fe20003800000 */
[C---:B------:R-:W-:Y:S02]  /*46e0*/  ISETP.LT.OR P3, PT, R3.reuse, 0x32, !P0 ;  /* 0x000000320300780c */ /* 0x040fe40004761670 */
[C---:B------:R-:W-:Y:S01]  /*46f0*/  ISETP.LT.OR P5, PT, R3.reuse, 0x39, !P0 ;  /* 0x000000390300780c */ /* 0x040fe200047a1670 */
[----:B------:R0:W-:Y:S01]  /*4700*/  @!P1 STG.E.U8 desc[UR38][R6.64+0x31], R49 ;  /* 0x0000313106009986 */ /* 0x0001e2000c101126 */
[C---:B------:R-:W-:Y:S02]  /*4710*/  ISETP.LT.OR P1, PT, R3.reuse, 0x39, !P2 ;  /* 0x000000390300780c */ /* 0x040fe40005721670 */
[----:B------:R-:W-:-:S04]  /*4720*/  ISETP.LT.OR P2, PT, R3, 0x3a, !P2 ;  /* 0x0000003a0300780c */ /* 0x000fc80005741670 */
[----:B------:R-:W-:Y:S09]  /*4730*/  @P4 BRA `(.L_x_154) ;  /* 0x00000000000c4947 */ /* 0x000ff20003800000 */
[----:B------:R-:W5:Y:S02]  /*4740*/  LDG.E.U8 R98, desc[UR38][R12.64+0x30] ;  /* 0x000030260c627981 */ /* 0x000f64000c1e1100 */
[----:B-----5:R-:W-:-:S05]  /*4750*/  PRMT R4, R98, 0x8880, RZ ;  /* 0x0000888062047816 */ /* 0x020fca00000000ff */
[----:B------:R-:W-:-:S07]  /*4760*/  IMAD R23, R4, R91, RZ ;  /* 0x0000005b04177224 */ /* 0x000fce00078e02ff */
.L_x_154:
[----:B------:R-:W-:Y:S05]  /*4770*/  BSYNC B1 ;  /* 0x0000000000017941 */ /* 0x000fea0003800000 */
.L_x_153:
[----:B0-----:R-:W-:Y:S01]  /*4780*/  @!P4 IMAD R5, R50, R90, R23 ;  /* 0x0000005a3205c224 */ /* 0x001fe200078e0217 */
[----:B------:R-:W-:Y:S04]  /*4790*/  BSSY B1, `(.L_x_155) ;  /* 0x0000006000017945 */ /* 0x000fe80003800000 */
[----:B------:R0:W-:Y:S01]  /*47a0*/  @!P4 STG.E.U8 desc[UR38][R8.64+0x30], R5 ;  /* 0x000030050800c986 */ /* 0x0001e2000c101126 */
[----:B------:R-:W-:Y:S05]  /*47b0*/  @P3 BRA `(.L_x_156) ;  /* 0x00000000000c3947 */ /* 0x000fea0003800000 */
[----:B------:R-:W5:Y:S02]  /*47c0*/  LDG.E.U8 R98, desc[UR38][R12.64+0x31] ;  /* 0x000031260c627981 */ /* 0x000f64000c1e1100 */
[----:B-----5:R-:W-:-:S05]  /*47d0*/  PRMT R4, R98, 0x8880, RZ ;  /* 0x0000888062047816 */ /* 0x020fca00000000ff */
[----:B------:R-:W-:-:S07]  /*47e0*/  IMAD R23, R4, R91, RZ ;  /* 0x0000005b04177224 */ /* 0x000fce00078e02ff */
.L_x_156:
[----:B------:R-:W-:Y:S05]  /*47f0*/  BSYNC B1 ;  /* 0x0000000000017941 */ /* 0x000fea0003800000 */
.L_x_155:
[----:B------:R-:W-:Y:S01]  /*4800*/  @!P3 IMAD R51, R51, R90, R23 ;  /* 0x0000005a3333b224 */ /* 0x000fe200078e0217 */
[----:B------:R-:W-:Y:S04]  /*4810*/  BSSY B1, `(.L_x_157) ;  /* 0x0000006000017945 */ /* 0x000fe80003800000 */
[----:B------:R0:W-:Y:S01]  /*4820*/  @!P3 STG.E.U8 desc[UR38][R8.64+0x31], R51 ;  /* 0x000031330800b986 */ /* 0x0001e2000c101126 */
[----:B------:R-:W-:Y:S05]  /*4830*/  @P1 BRA `(.L_x_158) ;  /* 0x00000000000c1947 */ /* 0x000fea0003800000 */
[----:B------:R-:W5:Y:S02]  /*4840*/  LDG.E.U8 R98, desc[UR38][R10.64+0x38] ;  /* 0x000038260a627981 */ /* 0x000f64000c1e1100 */
[----:B-----5:R-:W-:-:S05]  /*4850*/  PRMT R4, R98, 0x8880, RZ ;  /* 0x0000888062047816 */ /* 0x020fca00000000ff */
[----:B------:R-:W-:-:S07]  /*4860*/  IMAD R23, R4, R91, RZ ;  /* 0x0000005b04177224 */ /* 0x000fce00078e02ff */
.L_x_158:
[----:B------:R-:W-:Y:S05]  /*4870*/  BSYNC B1 ;  /* 0x0000000000017941 */ /* 0x000fea0003800000 */
.L_x_157:
[----:B0-----:R-:W-:Y:S01]  /*4880*/  @!P1 IMAD R5, R52, R90, R23 ;  /* 0x0000005a34059224 */ /* 0x001fe200078e0217 */
[----:B------:R-:W-:Y:S04]  /*4890*/  BSSY B1, `(.L_x_159) ;  /* 0x0000006000017945 */ /* 0x000fe80003800000 */
[----:B------:R0:W-:Y:S01]  /*48a0*/  @!P1 STG.E.U8 desc[UR38][R6.64+0x38], R5 ;  /* 0x0000380506009986 */ /* 0x0001e2000c101126 */
[----:B------:R-:W-:Y:S05]  /*48b0*/  @P2 BRA `(.L_x_160) ;  /* 0x00000000000c2947 */ /* 0x000fea0003800000 */
[----:B------:R-:W5:Y:S02]  /*48c0*/  LDG.E.U8 R98, desc[UR38][R10.64+0x39] ;  /* 0x000039260a627981 */ /* 0x000f64000c1e1100 */
[----:B-----5:R-:W-:-:S05]  /*48d0*/  PRMT R4, R98, 0x8880, RZ ;  /* 0x0000888062047816 */ /* 0x020fca00000000ff */
[----:B------:R-:W-:-:S07]  /*48e0*/  IMAD R23, R4, R91, RZ ;  /* 0x0000005b04177224 */ /* 0x000fce00078e02ff */
.L_x_160:
[----:B------:R-:W-:Y:S05]  /*48f0*/  BSYNC B1 ;  /* 0x0000000000017941 */ /* 0x000fea0003800000 */
.L_x_159:
[----:B------:R-:W-:Y:S01]  /*4900*/  @!P2 IMAD R53, R53, R90, R23 ;  /* 0x0000005a3535a224 */ /* 0x000fe200078e0217 */
[----:B------:R-:W-:Y:S04]  /*4910*/  BSSY B1, `(.L_x_161) ;  /* 0x0000006000017945 */ /* 0x000fe80003800000 */
[----:B------:R0:W-:Y:S01]  /*4920*/  @!P2 STG.E.U8 desc[UR38][R6.64+0x39], R53 ;  /* 0x000039350600a986 */ /* 0x0001e2000c101126 */
[----:B------:R-:W-:Y:S05]  /*4930*/  @P5 BRA `(.L_x_162) ;  /* 0x00000000000c5947 */ /* 0x000fea0003800000 */
[----:B------:R-:W5:Y:S02]  /*4940*/  LDG.E.U8 R98, desc[UR38][R12.64+0x38] ;  /* 0x000038260c627981 */ /* 0x000f64000c1e1100 */
[----:B-----5:R-:W-:-:S05]  /*4950*/  PRMT R4, R98, 0x8880, RZ ;  /* 0x0000888062047816 */ /* 0x020fca00000000ff */
[----:B------:R-:W-:-:S07]  /*4960*/  IMAD R23, R4, R91, RZ ;  /* 0x0000005b04177224 */ /* 0x000fce00078e02ff */
.L_x_162:
[----:B------:R-:W-:Y:S05]  /*4970*/  BSYNC B1 ;  /* 0x0000000000017941 */ /* 0x000fea0003800000 */
.L_x_161:
[----:B0-----:R-:W-:Y:S01]  /*4980*/  @!P5 IMAD R5, R54, R90, R23 ;  /* 0x0000005a3605d224 */ /* 0x001fe200078e0217 */
[----:B------:R-:W-:Y:S01]  /*4990*/  ISETP.LT.OR P0, PT, R3, 0x3a, !P0 ;  /* 0x0000003a0300780c */ /* 0x000fe20004701670 */
[----:B------:R-:W-:Y:S03]  /*49a0*/  BSSY B1, `(.L_x_163) ;  /* 0x0000006000017945 */ /* 0x000fe60003800000 */
[----:B------:R0:W-:Y:S09]  /*49b0*/  @!P5 STG.E.U8 desc[UR38][R8.64+0x38], R5 ;  /* 0x000038050800d986 */ /* 0x0001f2000c101126 */
[----:B------:R-:W-:Y:S05]  /*49c0*/  @P0 BRA `(.L_x_164) ;  /* 0x00000000000c0947 */ /* 0x000fea0003800000 */
[----:B------:R-:W5:Y:S02]  /*49d0*/  LDG.E.U8 R98, desc[UR38][R12.64+0x39] ;  /* 0x000039260c627981 */ /* 0x000f64000c1e1100 */
[----:B-----5:R-:W-:-:S05]  /*49e0*/  PRMT R4, R98, 0x8880, RZ ;  /* 0x0000888062047816 */ /* 0x020fca00000000ff */
[----:B------:R-:W-:-:S07]  /*49f0*/  IMAD R23, R4, R91, RZ ;  /* 0x0000005b04177224 */ /* 0x000fce00078e02ff */
.L_x_164:
[----:B------:R-:W-:Y:S05]  /*4a00*/  BSYNC B1 ;  /* 0x0000000000017941 */ /* 0x000fea0003800000 */
.L_x_163:
[----:B------:R-:W-:Y:S01]  /*4a10*/  IMAD R23, R55, R90, R23 ;  /* 0x0000005a37177224 */ /* 0x000fe200078e0217 */
[----:B------:R-:W-:Y:S06]  /*4a20*/  @P0 BRA `(.L_x_165) ;  /* 0x0000000c00180947 */ /* 0x000fec0003800000 */
[----:B------:R0:W-:Y:S01]  /*4a30*/  STG.E.U8 desc[UR38][R8.64+0x39], R23 ;  /* 0x0000391708007986 */ /* 0x0001e2000c101126 */
[----:B------:R-:W-:Y:S05]  /*4a40*/  BRA `(.L_x_165) ;  /* 0x0000000c00107947 */ /* 0x000fea0003800000 */
.L_x_36:
[C---:B------:R-:W-:Y:S02]  /*4a50*/  ISETP.GE.AND P2, PT, R99.reuse, 0x1, PT ;  /* 0x000000016300780c */ /* 0x040fe40003f46270 */
[----:B------:R-:W-:Y:S02]  /*4a60*/  ISETP.GE.AND P1, PT, R99, 0x9, PT ;  /* 0x000000096300780c */ /* 0x000fe40003f26270 */
[C---:B------:R-:W-:Y:S02]  /*4a70*/  ISETP.LT.OR P4, PT, R3.reuse, 0x1, !P2 ;  /* 0x000000010300780c */ /* 0x040fe40005781670 */
[C---:B------:R-:W-:Y:S02]  /*4a80*/  ISETP.LT.OR P5, PT, R3.reuse, 0x2, !P2 ;  /* 0x000000020300780c */ /* 0x040fe400057a1670 */
[C---:B------:R-:W-:Y:S02]  /*4a90*/  ISETP.LT.OR P0, PT, R3.reuse, 0x1, !P1 ;  /* 0x000000010300780c */ /* 0x040fe40004f01670 */
[----:B------:R-:W-:-:S07]  /*4aa0*/  ISETP.LT.OR P3, PT, R3, 0x2, !P1 ;  /* 0x000000020300780c */ /* 0x000fce0004f61670 */
[-C--:B------:R-:W-:Y:S02]  /*4ab0*/  @!P4 IMAD R11, R56, R90.reuse, RZ ;  /* 0x0000005a380bc224 */ /* 0x080fe400078e02ff */
[-C--:B------:R-:W-:Y:S02]  /*4ac0*/  @!P5 IMAD R57, R57, R90.reuse, RZ ;  /* 0x0000005a3939d224 */ /* 0x080fe400078e02ff */
[-C--:B------:R-:W-:Y:S01]  /*4ad0*/  @!P0 IMAD R13, R58, R90.reuse, RZ ;  /* 0x0000005a3a0d8224 */ /* 0x080fe200078e02ff */
[----:B------:R0:W-:Y:S01]  /*4ae0*/  @!P4 STG.E.U8 desc[UR38][R14.64], R11 ;  /* 0x0000000b0e00c986 */ /* 0x0001e2000c101126 */
[----:B------:R-:W-:Y:S01]  /*4af0*/  ISETP.LT.OR P4, PT, R3, 0x9, !P2 ;  /* 0x000000090300780c */ /* 0x000fe20005781670 */
[----:B------:R-:W-:Y:S02]  /*4b00*/  @!P3 IMAD R59, R59, R90, RZ ;  /* 0x0000005a3b3bb224 */ /* 0x000fe400078e02ff */
[----:B------:R-:W-:Y:S01]  /*4b10*/  @!P5 STG.E.U8 desc[UR38][R14.64+0x1], R57 ;  /* 0x000001390e00d986 */ /* 0x000fe2000c101126 */
[----:B------:R-:W-:-:S03]  /*4b20*/  ISETP.LT.OR P5, PT, R3, 0xa, !P2 ;  /* 0x0000000a0300780c */ /* 0x000fc600057a1670 */
[----:B------:R1:W-:Y:S01]  /*4b30*/  @!P0 STG.E.U8 desc[UR38][R4.64], R13 ;  /* 0x0000000d04008986 */ /* 0x0003e2000c101126 */
[----:B------:R-:W-:-:S03]  /*4b40*/  ISETP.LT.OR P0, PT, R3, 0x9, !P1 ;  /* 0x000000090300780c */ /* 0x000fc60004f01670 */
[----:B------:R-:W-:Y:S01]  /*4b50*/  @!P3 STG.E.U8 desc[UR38][R4.64+0x1], R59 ;  /* 0x0000013b0400b986 */ /* 0x000fe2000c101126 */
[----:B------:R-:W-:Y:S01]  /*4b60*/  ISETP.LT.OR P3, PT, R3, 0xa, !P1 ;  /* 0x0000000a0300780c */ /* 0x000fe20004f61670 */
[----:B------:R-:W-:-:S04]  /*4b70*/  @!P4 IMAD R21, R60, R90, RZ ;  /* 0x0000005a3c15c224 */ /* 0x000fc800078e02ff */
[-C--:B------:R-:W-:Y:S01]  /*4b80*/  @!P5 IMAD R61, R61, R90.reuse, RZ ;  /* 0x0000005a3d3dd224 */ /* 0x080fe200078e02ff */
[----:B------:R2:W-:Y:S01]  /*4b90*/  @!P4 STG.E.U8 desc[UR38][R14.64+0x8], R21 ;  /* 0x000008150e00c986 */ /* 0x0005e2000c101126 */
[C---:B------:R-:W-:Y:S02]  /*4ba0*/  ISETP.LT.OR P4, PT, R3.reuse, 0x11, !P2 ;  /* 0x000000110300780c */ /* 0x040fe40005781670 */
[-C--:B0-----:R-:W-:Y:S01]  /*4bb0*/  @!P0 IMAD R11, R62, R90.reuse, RZ ;  /* 0x0000005a3e0b8224 */ /* 0x081fe200078e02ff */
[----:B------:R-:W-:Y:S01]  /*4bc0*/  @!P5 STG.E.U8 desc[UR38][R14.64+0x9], R61 ;  /* 0x0000093d0e00d986 */ /* 0x000fe2000c101126 */
[----:B------:R-:W-:Y:S02]  /*4bd0*/  ISETP.LT.OR P5, PT, R3, 0x12, !P2 ;  /* 0x000000120300780c */ /* 0x000fe400057a1670 */
[----:B------:R-:W-:Y:S01]  /*4be0*/  @!P3 IMAD R63, R63, R90, RZ ;  /* 0x0000005a3f3fb224 */ /* 0x000fe200078e02ff */
[----:B------:R0:W-:Y:S01]  /*4bf0*/  @!P0 STG.E.U8 desc[UR38][R4.64+0x8], R11 ;  /* 0x0000080b04008986 */ /* 0x0001e2000c101126 */
[----:B------:R-:W-:-:S03]  /*4c00*/  ISETP.LT.OR P0, PT, R3, 0x11, !P1 ;  /* 0x000000110300780c */ /* 0x000fc60004f01670 */
[----:B------:R-:W-:Y:S01]  /*4c10*/  @!P3 STG.E.U8 desc[UR38][R4.64+0x9], R63 ;  /* 0x0000093f0400b986 */ /* 0x000fe2000c101126 */
[----:B------:R-:W-:Y:S01]  /*4c20*/  ISETP.LT.OR P3, PT, R3, 0x12, !P1 ;  /* 0x000000120300780c */ /* 0x000fe20004f61670 */
[----:B-1----:R-:W-:-:S04]  /*4c30*/  @!P4 IMAD R13, R64, R90, RZ ;  /* 0x0000005a400dc224 */ /* 0x002fc800078e02ff */
[-C--:B------:R-:W-:Y:S01]  /*4c40*/  @!P5 IMAD R65, R65, R90.reuse, RZ ;  /* 0x0000005a4141d224 */ /* 0x080fe200078e02ff */
[----:B------:R1:W-:Y:S01]  /*4c50*/  @!P4 STG.E.U8 desc[UR38][R14.64+0x10], R13 ;  /* 0x0000100d0e00c986 */ /* 0x0003e2000c101126 */
[C---:B------:R-:W-:Y:S02]  /*4c60*/  ISETP.LT.OR P4, PT, R3.reuse, 0x19, !P2 ;  /* 0x000000190300780c */ /* 0x040fe40005781670 */
[-C--:B--2---:R-:W-:Y:S01]  /*4c70*/  @!P0 IMAD R21, R66, R90.reuse, RZ ;  /* 0x0000005a42158224 */ /* 0x084fe200078e02ff */
[----:B------:R-:W-:Y:S01]  /*4c80*/  @!P5 STG.E.U8 desc[UR38][R14.64+0x11], R65 ;  /* 0x000011410e00d986 */ /* 0x000fe2000c101126 */
[----:B------:R-:W-:Y:S02]  /*4c90*/  ISETP.LT.OR P5, PT, R3, 0x1a, !P2 ;  /* 0x0000001a0300780c */ /* 0x000fe400057a1670 */
[----:B------:R-:W-:Y:S01]  /*4ca0*/  @!P3 IMAD R67, R67, R90, RZ ;  /* 0x0000005a4343b224 */ /* 0x000fe200078e02ff */
[----:B------:R2:W-:Y:S01]  /*4cb0*/  @!P0 STG.E.U8 desc[UR38][R4.64+0x10], R21 ;  /* 0x0000101504008986 */ /* 0x0005e2000c101126 */
[----:B------:R-:W-:-:S03]  /*4cc0*/  ISETP.LT.OR P0, PT, R3, 0x19, !P1 ;  /* 0x000000190300780c */ /* 0x000fc60004f01670 */
[----:B------:R-:W-:Y:S01]  /*4cd0*/  @!P3 STG.E.U8 desc[UR38][R4.64+0x11], R67 ;  /* 0x000011430400b986 */ /* 0x000fe2000c101126 */
[----:B------:R-:W-:Y:S01]  /*4ce0*/  ISETP.LT.OR P3, PT, R3, 0x1a, !P1 ;  /* 0x0000001a0300780c */ /* 0x000fe20004f61670 */
[----:B0-----:R-:W-:-:S04]  /*4cf0*/  @!P4 IMAD R11, R68, R90, RZ ;  /* 0x0000005a440bc224 */ /* 0x001fc800078e02ff */
[-C--:B------:R-:W-:Y:S01]  /*4d00*/  @!P5 IMAD R69, R69, R90.reuse, RZ ;  /* 0x0000005a4545d224 */ /* 0x080fe200078e02ff */
[----:B------:R0:W-:Y:S01]  /*4d10*/  @!P4 STG.E.U8 desc[UR38][R14.64+0x18], R11 ;  /* 0x0000180b0e00c986 */ /* 0x0001e2000c101126 */
[C---:B------:R-:W-:Y:S02]  /*4d20*/  ISETP.LT.OR P4, PT, R3.reuse, 0x21, !P2 ;  /* 0x000000210300780c */ /* 0x040fe40005781670 */
[-C--:B-1----:R-:W-:Y:S01]  /*4d30*/  @!P0 IMAD R13, R70, R90.reuse, RZ ;  /* 0x0000005a460d8224 */ /* 0x082fe200078e02ff */
[----:B------:R-:W-:Y:S01]  /*4d40*/  @!P5 STG.E.U8 desc[UR38][R14.64+0x19], R69 ;  /* 0x000019450e00d986 */ /* 0x000fe2000c101126 */
[----:B------:R-:W-:Y:S02]  /*4d50*/  ISETP.LT.OR P5, PT, R3, 0x22, !P2 ;  /* 0x000000220300780c */ /* 0x000fe400057a1670 */
[----:B------:R-:W-:Y:S01]  /*4d60*/  @!P3 IMAD R71, R71, R90, RZ ;  /* 0x0000005a4747b224 */ /* 0x000fe200078e02ff */
[----:B------:R1:W-:Y:S01]  /*4d70*/  @!P0 STG.E.U8 desc[UR38][R4.64+0x18], R13 ;  /* 0x0000180d04008986 */ /* 0x0003e2000c101126 */
[----:B------:R-:W-:-:S03]  /*4d80*/  ISETP.LT.OR P0, PT, R3, 0x21, !P1 ;  /* 0x000000210300780c */ /* 0x000fc60004f01670 */
[----:B------:R-:W-:Y:S01]  /*4d90*/  @!P3 STG.E.U8 desc[UR38][R4.64+0x19], R71 ;  /* 0x000019470400b986 */ /* 0x000fe2000c101126 */
[----:B------:R-:W-:Y:S01]  /*4da0*/  ISETP.LT.OR P3, PT, R3, 0x22, !P1 ;  /* 0x000000220300780c */ /* 0x000fe20004f61670 */
[----:B--2---:R-:W-:-:S04]  /*4db0*/  @!P4 IMAD R21, R72, R90, RZ ;  /* 0x0000005a4815c224 */ /* 0x004fc800078e02ff */
        /* <DEDUP_REMOVED lines=32> */
[----:B------:R-:W-:-:S02]  /*4fc0*/  ISETP.GE.AND P0, PT, R99, 0x81, PT ;  /* 0x000000816300780c */ /* 0x000fc40003f06270 */
[C---:B------:R-:W-:Y:S01]  /*4fd0*/  ISETP.LT.OR P5, PT, R3.reuse, 0x39, !P1 ;  /* 0x000000390300780c */ /* 0x040fe20004fa1670 */
[----:B------:R-:W-:Y:S01]  /*4fe0*/  @!P3 STG.E.U8 desc[UR38][R4.64+0x31], R83 ;  /* 0x000031530400b986 */ /* 0x000fe2000c101126 */
[C---:B------:R-:W-:Y:S01]  /*4ff0*/  ISETP.LT.OR P1, PT, R3.reuse, 0x3a, !P1 ;  /* 0x0000003a0300780c */ /* 0x040fe20004f21670 */
[----:B--2---:R-:W-:Y:S01]  /*5000*/  @!P4 IMAD R21, R84, R90, RZ ;  /* 0x0000005a5415c224 */ /* 0x004fe200078e02ff */
[----:B------:R-:W-:-:S03]  /*5010*/  ISETP.LT.OR P3, PT, R3, 0x1, !P0 ;  /* 0x000000010300780c */ /* 0x000fc60004761670 */
[----:B------:R-:W-:Y:S01]  /*5020*/  @!P2 IMAD R85, R85, R90, RZ ;  /* 0x0000005a5555a224 */ /* 0x000fe200078e02ff */
[----:B------:R-:W-:Y:S01]  /*5030*/  @!P4 STG.E.U8 desc[UR38][R14.64+0x38], R21 ;  /* 0x000038150e00c986 */ /* 0x000fe2000c101126 */
[----:B------:R-:W-:-:S03]  /*5040*/  ISETP.LT.OR P4, PT, R3, 0x2, !P0 ;  /* 0x000000020300780c */ /* 0x000fc60004781670 */
[----:B------:R-:W-:Y:S01]  /*5050*/  @!P2 STG.E.U8 desc[UR38][R14.64+0x39], R85 ;  /* 0x000039550e00a986 */ /* 0x000fe2000c101126 */
[-C--:B0-----:R-:W-:Y:S01]  /*5060*/  @!P5 IMAD R11, R86, R90.reuse, RZ ;  /* 0x0000005a560bd224 */ /* 0x081fe200078e02ff */
[----:B------:R-:W-:Y:S01]  /*5070*/  ISETP.GE.AND P2, PT, R99, 0x89, PT ;  /* 0x000000896300780c */ /* 0x000fe20003f46270 */
[-C--:B------:R-:W-:Y:S02]  /*5080*/  @!P1 IMAD R87, R87, R90.reuse, RZ ;  /* 0x0000005a57579224 */ /* 0x080fe400078e02ff */
[----:B-1----:R-:W-:Y:S01]  /*5090*/  @!P3 IMAD R13, R24, R90, RZ ;  /* 0x0000005a180db224 */ /* 0x002fe200078e02ff */
[----:B------:R0:W-:Y:S01]  /*50a0*/  @!P5 STG.E.U8 desc[UR38][R4.64+0x38], R11 ;  /* 0x0000380b0400d986 */ /* 0x0001e2000c101126 */
[----:B------:R-:W-:-:S03]  /*50b0*/  ISETP.LT.OR P5, PT, R3, 0x1, !P2 ;  /* 0x000000010300780c */ /* 0x000fc600057a1670 */
[----:B------:R-:W-:Y:S01]  /*50c0*/  @!P4 IMAD R25, R25, R90, RZ ;  /* 0x0000005a1919c224 */ /* 0x000fe200078e02ff */
[----:B------:R1:W-:Y:S01]  /*50d0*/  @!P1 STG.E.U8 desc[UR38][R4.64+0x39], R87 ;  /* 0x0000395704009986 */ /* 0x0003e2000c101126 */
[----:B------:R-:W-:-:S03]  /*50e0*/  ISETP.LT.OR P1, PT, R3, 0x2, !P2 ;  /* 0x000000020300780c */ /* 0x000fc60005721670 */
[----:B------:R-:W-:Y:S01]  /*50f0*/  @!P3 STG.E.U8 desc[UR38][R6.64], R13 ;  /* 0x0000000d0600b986 */ /* 0x000fe2000c101126 */
[----:B------:R-:W-:-:S03]  /*5100*/  ISETP.LT.OR P3, PT, R3, 0x9, !P0 ;  /* 0x000000090300780c */ /* 0x000fc60004761670 */
[----:B------:R-:W-:Y:S01]  /*5110*/  @!P4 STG.E.U8 desc[UR38][R6.64+0x1], R25 ;  /* 0x000001190600c986 */ /* 0x000fe2000c101126 */
[----:B------:R-:W-:Y:S01]  /*5120*/  ISETP.LT.OR P4, PT, R3, 0xa, !P0 ;  /* 0x0000000a0300780c */ /* 0x000fe20004781670 */
[----:B0-----:R-:W-:-:S04]  /*5130*/  @!P5 IMAD R11, R26, R90, RZ ;  /* 0x0000005a1a0bd224 */ /* 0x001fc800078e02ff */
[-C--:B------:R-:W-:Y:S01]  /*5140*/  @!P1 IMAD R27, R27, R90.reuse, RZ ;  /* 0x0000005a1b1b9224 */ /* 0x080fe200078e02ff */
[----:B------:R0:W-:Y:S01]  /*5150*/  @!P5 STG.E.U8 desc[UR38][R8.64], R11 ;  /* 0x0000000b0800d986 */ /* 0x0001e2000c101126 */
[C---:B------:R-:W-:Y:S02]  /*5160*/  ISETP.LT.OR P5, PT, R3.reuse, 0x9, !P2 ;  /* 0x000000090300780c */ /* 0x040fe400057a1670 */
[-C--:B------:R-:W-:Y:S01]  /*5170*/  @!P3 IMAD R15, R28, R90.reuse, RZ ;  /* 0x0000005a1c0fb224 */ /* 0x080fe200078e02ff */
[----:B------:R-:W-:Y:S01]  /*5180*/  @!P1 STG.E.U8 desc[UR38][R8.64+0x1], R27 ;  /* 0x0000011b08009986 */ /* 0x000fe2000c101126 */
[----:B------:R-:W-:Y:S02]  /*5190*/  ISETP.LT.OR P1, PT, R3, 0xa, !P2 ;  /* 0x0000000a0300780c */ /* 0x000fe40005721670 */
[----:B------:R-:W-:Y:S01]  /*51a0*/  @!P4 IMAD R29, R29, R90, RZ ;  /* 0x0000005a1d1dc224 */ /* 0x000fe200078e02ff */
[----:B------:R-:W-:Y:S01]  /*51b0*/  @!P3 STG.E.U8 desc[UR38][R6.64+0x8], R15 ;  /* 0x0000080f0600b986 */ /* 0x000fe2000c101126 */
[----:B------:R-:W-:-:S03]  /*51c0*/  ISETP.LT.OR P3, PT, R3, 0x11, !P0 ;  /* 0x000000110300780c */ /* 0x000fc60004761670 */
[----:B------:R-:W-:Y:S01]  /*51d0*/  @!P4 STG.E.U8 desc[UR38][R6.64+0x9], R29 ;  /* 0x0000091d0600c986 */ /* 0x000fe2000c101126 */
[----:B------:R-:W-:Y:S01]  /*51e0*/  ISETP.LT.OR P4, PT, R3, 0x12, !P0 ;  /* 0x000000120300780c */ /* 0x000fe20004781670 */
[----:B-1----:R-:W-:-:S04]  /*51f0*/  @!P5 IMAD R5, R30, R90, RZ ;  /* 0x0000005a1e05d224 */ /* 0x002fc800078e02ff */
[-C--:B------:R-:W-:Y:S01]  /*5200*/  @!P1 IMAD R31, R31, R90.reuse, RZ ;  /* 0x0000005a1f1f9224 */ /* 0x080fe200078e02ff */
[----:B------:R1:W-:Y:S01]  /*5210*/  @!P5 STG.E.U8 desc[UR38][R8.64+0x8], R5 ;  /* 0x000008050800d986 */ /* 0x0003e2000c101126 */
[C---:B------:R-:W-:Y:S02]  /*5220*/  ISETP.LT.OR P5, PT, R3.reuse, 0x11, !P2 ;  /* 0x000000110300780c */ /* 0x040fe400057a1670 */
[-C--:B0-----:R-:W-:Y:S01]  /*5230*/  @!P3 IMAD R11, R32, R90.reuse, RZ ;  /* 0x0000005a200bb224 */ /* 0x081fe200078e02ff */
        /* <DEDUP_REMOVED lines=11> */
[-C--:B------:R-:W-:Y:S01]  /*52f0*/  @!P3 IMAD R13, R36, R90.reuse, RZ ;  /* 0x0000005a240db224 */ /* 0x080fe200078e02ff */
        /* <DEDUP_REMOVED lines=32> */
[----:B------:R-:W-:-:S04]  /*5500*/  @!P1 IMAD R11, R46, R90, RZ ;  /* 0x0000005a2e0b9224 */ /* 0x000fc800078e02ff */
[-C--:B------:R-:W-:Y:S01]  /*5510*/  @!P3 IMAD R47, R47, R90.reuse, RZ ;  /* 0x0000005a2f2fb224 */ /* 0x080fe200078e02ff */
[----:B------:R1:W-:Y:S01]  /*5520*/  @!P1 STG.E.U8 desc[UR38][R8.64+0x28], R11 ;  /* 0x0000280b08009986 */ /* 0x0003e2000c101126 */
[----:B------:R-:W-:Y:S02]  /*5530*/  ISETP.LT.OR P1, PT, R3, 0x31, !P2 ;  /* 0x000000310300780c */ /* 0x000fe40005721670 */
[----:B------:R-:W-:Y:S01]  /*5540*/  @!P4 IMAD R49, R49, R90, RZ ;  /* 0x0000005a3131c224 */ /* 0x000fe200078e02ff */
[----:B------:R2:W-:Y:S01]  /*5550*/  @!P3 STG.E.U8 desc[UR38][R8.64+0x29], R47 ;  /* 0x0000292f0800b986 */ /* 0x0005e2000c101126 */
[C---:B------:R-:W-:Y:S02]  /*5560*/  ISETP.LT.OR P3, PT, R3.reuse, 0x39, !P0 ;  /* 0x000000390300780c */ /* 0x040fe40004761670 */
[C---:B------:R-:W-:Y:S01]  /*5570*/  ISETP.LT.OR P0, PT, R3.reuse, 0x3a, !P0 ;  /* 0x0000003a0300780c */ /* 0x040fe20004701670 */
[----:B------:R2:W-:Y:S01]  /*5580*/  @!P4 STG.E.U8 desc[UR38][R6.64+0x31], R49 ;  /* 0x000031310600c986 */ /* 0x0005e2000c101126 */
[----:B------:R-:W-:-:S03]  /*5590*/  ISETP.LT.OR P4, PT, R3, 0x32, !P2 ;  /* 0x000000320300780c */ /* 0x000fc60005781670 */
[----:B------:R2:W-:Y:S01]  /*55a0*/  @!P5 STG.E.U8 desc[UR38][R6.64+0x30], R13 ;  /* 0x0000300d0600d986 */ /* 0x0005e2000c101126 */
[C---:B------:R-:W-:Y:S02]  /*55b0*/  ISETP.LT.OR P5, PT, R3.reuse, 0x39, !P2 ;  /* 0x000000390300780c */ /* 0x040fe400057a1670 */
[----:B------:R-:W-:Y:S01]  /*55c0*/  ISETP.LT.OR P2, PT, R3, 0x3a, !P2 ;  /* 0x0000003a0300780c */ /* 0x000fe20005741670 */
[-C--:B------:R-:W-:Y:S02]  /*55d0*/  @!P1 IMAD R3, R50, R90.reuse, RZ ;  /* 0x0000005a32039224 */ /* 0x080fe400078e02ff */
[-C--:B0-----:R-:W-:Y:S02]  /*55e0*/  @!P3 IMAD R5, R52, R90.reuse, RZ ;  /* 0x0000005a3405b224 */ /* 0x081fe400078e02ff */
[-C--:B------:R-:W-:Y:S01]  /*55f0*/  @!P0 IMAD R53, R53, R90.reuse, RZ ;  /* 0x0000005a35358224 */ /* 0x080fe200078e02ff */
[----:B------:R2:W-:Y:S01]  /*5600*/  @!P1 STG.E.U8 desc[UR38][R8.64+0x30], R3 ;  /* 0x0000300308009986 */ /* 0x0005e2000c101126 */
[----:B------:R-:W-:-:S04]  /*5610*/  @!P4 IMAD R51, R51, R90, RZ ;  /* 0x0000005a3333c224 */ /* 0x000fc800078e02ff */
[-C--:B-1----:R-:W-:Y:S01]  /*5620*/  @!P5 IMAD R11, R54, R90.reuse, RZ ;  /* 0x0000005a360bd224 */ /* 0x082fe200078e02ff */
[----:B------:R2:W-:Y:S01]  /*5630*/  @!P4 STG.E.U8 desc[UR38][R8.64+0x31], R51 ;  /* 0x000031330800c986 */ /* 0x0005e2000c101126 */
[----:B------:R-:W-:-:S03]  /*5640*/  @!P2 IMAD R55, R55, R90, RZ ;  /* 0x0000005a3737a224 */ /* 0x000fc600078e02ff */
[----:B------:R2:W-:Y:S04]  /*5650*/  @!P3 STG.E.U8 desc[UR38][R6.64+0x38], R5 ;  /* 0x000038050600b986 */ /* 0x0005e8000c101126 */
[----:B------:R2:W-:Y:S04]  /*5660*/  @!P0 STG.E.U8 desc[UR38][R6.64+0x39], R53 ;  /* 0x0000393506008986 */ /* 0x0005e8000c101126 */
[----:B------:R2:W-:Y:S04]  /*5670*/  @!P5 STG.E.U8 desc[UR38][R8.64+0x38], R11 ;  /* 0x0000380b0800d986 */ /* 0x0005e8000c101126 */
[----:B------:R2:W-:Y:S02]  /*5680*/  @!P2 STG.E.U8 desc[UR38][R8.64+0x39], R55 ;  /* 0x000039370800a986 */ /* 0x0005e4000c101126 */
.L_x_165:
[----:B------:R-:W-:Y:S05]  /*5690*/  BSYNC B0 ;  /* 0x0000000000007941 */ /* 0x000fea0003800000 */
.L_x_35:
[----:B------:R-:W-:Y:S01]  /*56a0*/  IADD3 R16, P0, R16, UR36, RZ ;  /* 0x0000002410107c10 */ /* 0x000fe2000ff1e0ff */
[----:B------:R-:W-:Y:S01]  /*56b0*/  ULDC.64 UR4, c[0x0][0x650] ;  /* 0x0001940000047ab9 */ /* 0x000fe20000000a00 */
[----:B--2---:R-:W-:Y:S01]  /*56c0*/  PRMT R3, RZ, 0x7610, R3 ;  /* 0x00007610ff037816 */ /* 0x004fe20000000003 */
[----:B------:R-:W-:Y:S01]  /*56d0*/  IMAD.MOV.U32 R100, RZ, RZ, -0x1 ;  /* 0xffffffffff647424 */ /* 0x000fe200078e00ff */
[----:B------:R-:W-:Y:S01]  /*56e0*/  IADD3.X R17, R17, UR42, RZ, P0, !PT ;  /* 0x0000002a11117c10 */ /* 0x000fe200087fe4ff */
[----:B0-----:R-:W-:Y:S01]  /*56f0*/  IMAD.MOV.U32 R23, RZ, RZ, -0x1 ;  /* 0xffffffffff177424 */ /* 0x001fe200078e00ff */
[----:B------:R-:W-:-:S04]  /*5700*/  ISETP.GE.U32.AND P0, PT, R16, UR4, PT ;  /* 0x0000000410007c0c */ /* 0x000fc8000bf06070 */
[----:B------:R-:W-:-:S13]  /*5710*/  ISETP.GE.U32.AND.EX P0, PT, R17, UR5, PT, P0 ;  /* 0x0000000511007c0c */ /* 0x000fda000bf06100 */
[----:B------:R-:W-:Y:S05]  /*5720*/  @P0 BRA `(.L_x_166) ;  /* 0x0000000400500947 */ /* 0x000fea0003800000 */
[----:B------:R-:W0:Y:S01]  /*5730*/  LDC.64 R10, c[0x0][0x628] ;  /* 0x00018a00ff0a7b82 */ /* 0x000e220000000a00 */
[----:B------:R-:W2:Y:S01]  /*5740*/  S2R R12, SR_CTAID.X ;  /* 0x00000000000c7919 */ /* 0x000ea20000002500 */
[----:B----4-:R-:W-:Y:S02]  /*5750*/  IMAD.MOV.U32 R8, RZ, RZ, R16 ;  /* 0x000000ffff087224 */ /* 0x010fe400078e0010 */
[----:B------:R-:W-:Y:S01]  /*5760*/  IMAD.MOV.U32 R9, RZ, RZ, R17 ;  /* 0x000000ffff097224 */ /* 0x000fe200078e0011 */
[----:B------:R-:W4:Y:S03]  /*5770*/  S2R R20, SR_CTAID.Y ;  /* 0x0000000000147919 */ /* 0x000f260000002600 */
[----:B------:R-:W1:Y:S08]  /*5780*/  LDC R0, c[0x0][0x630] ;  /* 0x00018c00ff007b82 */ /* 0x000e700000000800 */
[----:B------:R-:W1:Y:S01]  /*5790*/  LDC.64 R14, c[0x0][0x620] ;  /* 0x00018800ff0e7b82 */ /* 0x000e620000000a00 */
[----:B0-----:R-:W-:-:S04]  /*57a0*/  ISETP.NE.U32.AND P0, PT, R10, RZ, PT ;  /* 0x000000ff0a00720c */ /* 0x001fc80003f05070 */
[----:B------:R-:W-:-:S13]  /*57b0*/  ISETP.NE.AND.EX P0, PT, R11, RZ, PT, P0 ;  /* 0x000000ff0b00720c */ /* 0x000fda0003f05300 */
[----:B-12-4-:R-:W-:Y:S05]  /*57c0*/  @!P0 BRA `(.L_x_167) ;  /* 0x0000000000288947 */ /* 0x016fea0003800000 */
[----:B------:R-:W0:Y:S02]  /*57d0*/  LDC R3, c[0x0][0x634] ;  /* 0x00018d00ff037b82 */ /* 0x000e240000000800 */
[----:B0-----:R-:W-:-:S05]  /*57e0*/  IADD3 R3, P0, R16, R3, RZ ;  /* 0x0000000310037210 */ /* 0x001fca0007f1e0ff */
[----:B------:R-:W-:-:S04]  /*57f0*/  IMAD.X R13, RZ, RZ, R17, P0 ;  /* 0x000000ffff0d7224 */ /* 0x000fc800000e0611 */
[----:B------:R-:W-:-:S04]  /*5800*/  IMAD.WIDE.U32 R4, R13, R10, RZ ;  /* 0x0000000a0d047225 */ /* 0x000fc800078e00ff */
[----:B---3--:R-:W-:-:S04]  /*5810*/  IMAD.WIDE.U32 R6, P0, R3, R11, R4 ;  /* 0x0000000b03067225 */ /* 0x008fc80007800004 */
[----:B------:R-:W-:-:S04]  /*5820*/  IMAD.WIDE.U32 R4, R3, R10, RZ ;  /* 0x0000000a03047225 */ /* 0x000fc800078e00ff */
[----:B------:R-:W-:Y:S01]  /*5830*/  IMAD.X R9, RZ, RZ, RZ, P0 ;  /* 0x000000ffff097224 */ /* 0x000fe200000e06ff */
[----:B------:R-:W-:Y:S01]  /*5840*/  IADD3 RZ, P0, R5, R6, RZ ;  /* 0x0000000605ff7210 */ /* 0x000fe20007f1e0ff */
[----:B------:R-:W-:-:S04]  /*5850*/  IMAD.MOV.U32 R8, RZ, RZ, R7 ;  /* 0x000000ffff087224 */ /* 0x000fc800078e0007 */
[----:B------:R-:W-:-:S08]  /*5860*/  IMAD.WIDE.U32.X R8, R13, R11, R8, P0 ;  /* 0x0000000b0d087225 */ /* 0x000fd000000e0408 */
.L_x_167:
[-CC-:B------:R-:W-:Y:S01]  /*5870*/  SHF.R.U64 R23, R8, R0.reuse, R9.reuse ;  /* 0x0000000008177219 */ /* 0x180fe20000001209 */
[----:B------:R-:W0:Y:S01]  /*5880*/  LDC.64 R26, c[0x0][0x640] ;  /* 0x00019000ff1a7b82 */ /* 0x000e220000000a00 */
[----:B------:R-:W-:Y:S01]  /*5890*/  SHF.R.U32.HI R0, RZ, R0, R9 ;  /* 0x00000000ff007219 */ /* 0x000fe20000011609 */
[----:B------:R-:W-:Y:S01]  /*58a0*/  ULDC UR4, c[0x0][0x150] ;  /* 0x0000540000047ab9 */ /* 0x000fe20000000800 */
[----:B------:R-:W-:Y:S02]  /*58b0*/  IADD3 R3, P0, RZ, -R23, RZ ;  /* 0x80000017ff037210 */ /* 0x000fe40007f1e0ff */
[----:B---3--:R-:W-:-:S03]  /*58c0*/  I2FP.F32.U32 R7, R12 ;  /* 0x0000000c00077245 */ /* 0x008fc60000201000 */
[----:B------:R-:W1:Y:S01]  /*58d0*/  LDC R6, c[0x0][0x618] ;  /* 0x00018600ff067b82 */ /* 0x000e620000000800 */
[----:B------:R-:W-:Y:S02]  /*58e0*/  IMAD.X R5, RZ, RZ, ~R0, P0 ;  /* 0x000000ffff057224 */ /* 0x000fe400000e0e00 */
[----:B------:R-:W-:Y:S01]  /*58f0*/  FMUL R7, R7, UR4 ;  /* 0x0000000407077c20 */ /* 0x000fe20008400000 */
[----:B------:R-:W-:Y:S01]  /*5900*/  ULDC UR4, c[0x0][0x154] ;  /* 0x0000550000047ab9 */ /* 0x000fe20000000800 */
[-C--:B------:R-:W-:Y:S02]  /*5910*/  IMAD R0, R5, R14.reuse, RZ ;  /* 0x0000000e05007224 */ /* 0x080fe400078e02ff */
[C---:B------:R-:W-:Y:S01]  /*5920*/  IMAD.WIDE.U32 R4, R3.reuse, R14, R16 ;  /* 0x0000000e03047225 */ /* 0x040fe200078e0010 */
[----:B------:R-:W2:Y:S01]  /*5930*/  LDC R8, c[0x0][0x608] ;  /* 0x00018200ff087b82 */ /* 0x000ea20000000800 */
[----:B------:R-:W3:Y:S02]  /*5940*/  F2I.U32.TRUNC.NTZ R7, R7 ;  /* 0x0000000700077305 */ /* 0x000ee4000020f000 */
[----:B------:R-:W-:Y:S01]  /*5950*/  IMAD R3, R3, R15, R0 ;  /* 0x0000000f03037224 */ /* 0x000fe200078e0200 */
[----:B------:R-:W-:-:S03]  /*5960*/  I2FP.F32.U32 R0, R20 ;  /* 0x0000001400007245 */ /* 0x000fc60000201000 */
[----:B------:R-:W-:Y:S01]  /*5970*/  IMAD.IADD R3, R5, 0x1, R3 ;  /* 0x0000000105037824 */ /* 0x000fe200078e0203 */
[----:B------:R-:W4:Y:S01]  /*5980*/  LDC R11, c[0x0][0x658] ;  /* 0x00019600ff0b7b82 */ /* 0x000f220000000800 */
[----:B0-----:R-:W-:-:S04]  /*5990*/  ISETP.NE.U32.AND P0, PT, R26, RZ, PT ;  /* 0x000000ff1a00720c */ /* 0x001fc80003f05070 */
[----:B------:R-:W-:-:S03]  /*59a0*/  ISETP.NE.AND.EX P0, PT, R27, RZ, PT, P0 ;  /* 0x000000ff1b00720c */ /* 0x000fc60003f05300 */
[----:B------:R-:W0:Y:S01]  /*59b0*/  LDC R9, c[0x0][0x144] ;  /* 0x00005100ff097b82 */ /* 0x000e220000000800 */
[-C--:B-1----:R-:W-:Y:S01]  /*59c0*/  SHF.R.U64 R10, R4, R6.reuse, R3 ;  /* 0x00000006040a7219 */ /* 0x082fe20000001203 */
[----:B---3--:R-:W-:Y:S01]  /*59d0*/  IMAD.MOV R7, RZ, RZ, -R7 ;  /* 0x000000ffff077224 */ /* 0x008fe200078e0a07 */
[----:B------:R-:W-:Y:S01]  /*59e0*/  SHF.R.U32.HI R3, RZ, R6, R3 ;  /* 0x00000006ff037219 */ /* 0x000fe20000011603 */
[----:B------:R-:W-:-:S04]  /*59f0*/  FMUL R6, R0, UR4 ;  /* 0x0000000400067c20 */ /* 0x000fc80008400000 */
[----:B------:R-:W1:Y:S01]  /*5a00*/  LDC R21, c[0x0][0x148] ;  /* 0x00005200ff157b82 */ /* 0x000e620000000800 */
[----:B------:R3:W0:Y:S01]  /*5a10*/  F2I.U32.TRUNC.NTZ R14, R6 ;  /* 0x00000006000e7305 */ /* 0x000622000020f000 */
[-CC-:B--2---:R-:W-:Y:S02]  /*5a20*/  SHF.R.U64 R13, R10, R8.reuse, R3.reuse ;  /* 0x000000080a0d7219 */ /* 0x184fe40000001203 */
[----:B------:R-:W-:-:S04]  /*5a30*/  SHF.R.U32.HI R0, RZ, R8, R3 ;  /* 0x00000008ff007219 */ /* 0x000fc80000011603 */
[----:B------:R-:W2:Y:S01]  /*5a40*/  LDC R24, c[0x0][0x600] ;  /* 0x00018000ff187b82 */ /* 0x000ea20000000800 */
[-CC-:B----4-:R-:W-:Y:S02]  /*5a50*/  SHF.R.U64 R15, R13, R11.reuse, R0.reuse ;  /* 0x0000000b0d0f7219 */ /* 0x190fe40000001200 */
[----:B------:R-:W-:-:S03]  /*5a60*/  SHF.R.U32.HI R5, RZ, R11, R0 ;  /* 0x0000000bff057219 */ /* 0x000fc60000011600 */
[----:B------:R-:W-:Y:S02]  /*5a70*/  IMAD.MOV.U32 R4, RZ, RZ, R15 ;  /* 0x000000ffff047224 */ /* 0x000fe400078e000f */
[----:B------:R-:W4:Y:S01]  /*5a80*/  LDC R28, c[0x0][0x648] ;  /* 0x00019200ff1c7b82 */ /* 0x000f220000000800 */
[----:B0-----:R-:W-:-:S07]  /*5a90*/  IMAD R25, R9, R7, R12 ;  /* 0x0000000709197224 */ /* 0x001fce00078e020c */
[----:B------:R-:W0:Y:S08]  /*5aa0*/  LDC R29, c[0x0][0x638] ;  /* 0x00018e00ff1d7b82 */ /* 0x000e300000000800 */
[----:B------:R-:W0:Y:S01]  /*5ab0*/  LDC R30, c[0x0][0x610] ;  /* 0x00018400ff1e7b82 */ /* 0x000e220000000800 */
[----:B-123--:R-:W-:Y:S05]  /*5ac0*/  @!P0 BRA `(.L_x_168) ;  /* 0x0000000000288947 */ /* 0x00efea0003800000 */
[----:B------:R-:W1:Y:S02]  /*5ad0*/  LDC R0, c[0x0][0x64c] ;  /* 0x00019300ff007b82 */ /* 0x000e640000000800 */
[----:B-1----:R-:W-:-:S05]  /*5ae0*/  IADD3 R3, P0, R15, R0, RZ ;  /* 0x000000000f037210 */ /* 0x002fca0007f1e0ff */
        /* <DEDUP_REMOVED lines=8> */
.L_x_168:
[----:B------:R-:W-:Y:S01]  /*5b70*/  ISETP.NE.AND P0, PT, R2, 0x1, PT ;  /* 0x000000010200780c */ /* 0x000fe20003f05270 */
[----:B------:R-:W-:Y:S01]  /*5b80*/  IMAD.MOV R14, RZ, RZ, -R14 ;  /* 0x000000ffff0e7224 */ /* 0x000fe200078e0a0e */
[----:B----4-:R-:W-:Y:S01]  /*5b90*/  SHF.R.U64 R3, R4, R28, R5 ;  /* 0x0000001c04037219 */ /* 0x010fe20000001205 */
[----:B------:R-:W-:Y:S01]  /*5ba0*/  VIADD R5, R24, 0xffffffff ;  /* 0xffffffff18057836 */ /* 0x000fe20000000000 */
[----:B------:R-:W-:-:S03]  /*5bb0*/  LOP3.LUT R0, R13, R96, RZ, 0xc0, !PT ;  /* 0x000000600d007212 */ /* 0x000fc600078ec0ff */
[----:B------:R-:W-:Y:S01]  /*5bc0*/  IMAD.MOV R4, RZ, RZ, -R3 ;  /* 0x000000ffff047224 */ /* 0x000fe200078e0a03 */
[----:B------:R-:W-:Y:S01]  /*5bd0*/  LOP3.LUT R10, R10, R5, RZ, 0xc0, !PT ;  /* 0x000000050a0a7212 */ /* 0x000fe200078ec0ff */
[----:B------:R-:W-:Y:S02]  /*5be0*/  IMAD R0, R93, R3, R0 ;  /* 0x000000035d007224 */ /* 0x000fe400078e0200 */
[----:B0-----:R-:W-:Y:S02]  /*5bf0*/  IMAD R3, R4, R29, R15 ;  /* 0x0000001d04037224 */ /* 0x001fe400078e020f */
[----:B------:R-:W-:Y:S02]  /*5c00*/  @P0 IMAD R25, R21, R14, R20 ;  /* 0x0000000e15190224 */ /* 0x000fe400078e0214 */
[----:B------:R-:W-:Y:S02]  /*5c10*/  IMAD R5, R3, R24, R10 ;  /* 0x0000001803057224 */ /* 0x000fe400078e020a */
[----:B------:R-:W-:-:S02]  /*5c20*/  IMAD R0, R0, R30, R25 ;  /* 0x0000001e00007224 */ /* 0x000fc400078e0219 */
[----:B------:R-:W-:-:S03]  /*5c30*/  IMAD.MOV.U32 R4, RZ, RZ, 0x1 ;  /* 0x00000001ff047424 */ /* 0x000fc600078e00ff */
[----:B------:R-:W-:Y:S02]  /*5c40*/  SEL R100, R5, R0, !P0 ;  /* 0x0000000005647207 */ /* 0x000fe40004000000 */
[----:B------:R-:W-:Y:S02]  /*5c50*/  PRMT R3, R4, 0x7610, R3 ;  /* 0x0000761004037816 */ /* 0x000fe40000000003 */
[----:B------:R-:W-:-:S07]  /*5c60*/  SEL R0, R0, R5, !P0 ;  /* 0x0000000500007207 */ /* 0x000fce0004000000 */
.L_x_166:
[----:B------:R-:W-:Y:S01]  /*5c70*/  LOP3.LUT P0, RZ, R3, 0xff, RZ, 0xc0, !PT ;  /* 0x000000ff03ff7812 */ /* 0x000fe2000780c0ff */
[----:B------:R-:W-:-:S12]  /*5c80*/  IMAD.MOV.U32 R99, RZ, RZ, R0 ;  /* 0x000000ffff637224 */ /* 0x000fd800078e0000 */
[----:B------:R-:W-:Y:S05]  /*5c90*/  @P0 BRA `(.L_x_169) ;  /* 0xffffffb800400947 */ /* 0x000fea000383ffff */
[----:B------:R-:W-:Y:S05]  /*5ca0*/  EXIT ;  /* 0x000000000000794d */ /* 0x000fea0003800000 */
.L_x_8:
        /* <DEDUP_REMOVED lines=26> */
.L_x_171:
[----:B------:R-:W0:Y:S01]  /*5e50*/  LDC.64 R32, c[0x0][0x640] ;  /* 0x00019000ff207b82 */ /* 0x000e220000000a00 */
[-CC-:B------:R-:W-:Y:S01]  /*5e60*/  SHF.R.U64 R22, R14, R8.reuse, R15.reuse ;  /* 0x000000080e167219 */ /* 0x180fe2000000120f */
[----:B------:R-:W-:Y:S01]  /*5e70*/  IMAD.MOV.U32 R25, RZ, RZ, 0x1 ;  /* 0x00000001ff197424 */ /* 0x000fe200078e00ff */
[----:B------:R-:W-:Y:S02]  /*5e80*/  SHF.R.U32.HI R7, RZ, R8, R15 ;  /* 0x00000008ff077219 */ /* 0x000fe4000001160f */
[----:B------:R-:W-:-:S03]  /*5e90*/  IADD3 R13, P0, RZ, -R22, RZ ;  /* 0x80000016ff0d7210 */ /* 0x000fc60007f1e0ff */
[----:B------:R-:W1:Y:S02]  /*5ea0*/  LDC R12, c[0x0][0x618] ;  /* 0x00018600ff0c7b82 */ /* 0x000e640000000800 */
[----:B------:R-:W-:Y:S02]  /*5eb0*/  IMAD.X R7, RZ, RZ, ~R7, P0 ;  /* 0x000000ffff077224 */ /* 0x000fe400000e0e07 */
[----:B------:R-:W-:-:S04]  /*5ec0*/  IMAD.WIDE.U32 R10, R13, R26, R16 ;  /* 0x0000001a0d0a7225 */ /* 0x000fc800078e0010 */
[----:B------:R-:W2:Y:S01]  /*5ed0*/  LDC R14, c[0x0][0x608] ;  /* 0x00018200ff0e7b82 */ /* 0x000ea20000000800 */
[----:B------:R-:W-:-:S04]  /*5ee0*/  IMAD R8, R7, R26, RZ ;  /* 0x0000001a07087224 */ /* 0x000fc800078e02ff */
[----:B------:R-:W-:-:S03]  /*5ef0*/  IMAD R7, R13, R27, R8 ;  /* 0x0000001b0d077224 */ /* 0x000fc600078e0208 */
[----:B------:R-:W3:Y:S01]  /*5f00*/  LDC R30, c[0x0][0x658] ;  /* 0x00019600ff1e7b82 */ /* 0x000ee20000000800 */
[----:B------:R-:W-:Y:S01]  /*5f10*/  IMAD.IADD R7, R11, 0x1, R7 ;  /* 0x000000010b077824 */ /* 0x000fe200078e0207 */
[----:B0-----:R-:W-:Y:S01]  /*5f20*/  ISETP.NE.U32.AND P0, PT, R32, RZ, PT ;  /* 0x000000ff2000720c */ /* 0x001fe20003f05070 */
[----:B------:R-:W-:-:S03]  /*5f30*/  IMAD.MOV.U32 R11, RZ, RZ, -0x1 ;  /* 0xffffffffff0b7424 */ /* 0x000fc600078e00ff */
        /* <DEDUP_REMOVED lines=8> */
[-C--:B---3--:R-:W-:Y:S02]  /*5fc0*/  SHF.L.U32 R10, R11, R30.reuse, RZ ;  /* 0x0000001e0b0a7219 */ /* 0x088fe400000006ff */
[--C-:B------:R-:W-:Y:S02]  /*5fd0*/  SHF.R.U64 R28, R26, R30, R7.reuse ;  /* 0x0000001e1a1c7219 */ /* 0x100fe40000001207 */
[----:B------:R-:W-:Y:S02]  /*5fe0*/  LOP3.LUT R27, RZ, R10, RZ, 0x33, !PT ;  /* 0x0000000aff1b7212 */ /* 0x000fe400078e33ff */
[----:B------:R-:W-:Y:S01]  /*5ff0*/  SHF.R.U32.HI R11, RZ, R30, R7 ;  /* 0x0000001eff0b7219 */ /* 0x000fe20000011607 */
[----:B------:R-:W3:Y:S01]  /*6000*/  LDC R29, c[0x0][0x610] ;  /* 0x00018400ff1d7b82 */ /* 0x000ee20000000800 */
[----:B------:R-:W-:Y:S01]  /*6010*/  IMAD.MOV.U32 R10, RZ, RZ, R28 ;  /* 0x000000ffff0a7224 */ /* 0x000fe200078e001c */
[----:B------:R-:W-:Y:S06]  /*6020*/  @!P0 BRA `(.L_x_172) ;  /* 0x0000000000288947 */ /* 0x000fec0003800000 */
        /* <DEDUP_REMOVED lines=10> */
.L_x_172:
[----:B------:R-:W-:Y:S02]  /*60d0*/  ISETP.NE.AND P0, PT, R2, 0x1, PT ;  /* 0x000000010200780c */ /* 0x000fe40003f05270 */
[----:B-1----:R-:W-:Y:S01]  /*60e0*/  SHF.R.U64 R8, R10, R8, R11 ;  /* 0x000000080a087219 */ /* 0x002fe2000000120b */
[----:B0-----:R-:W-:Y:S01]  /*60f0*/  VIADD R11, R21, 0xffffffff ;  /* 0xffffffff150b7836 */ /* 0x001fe20000000000 */
[----:B------:R-:W-:Y:S02]  /*6100*/  SHF.L.U32 R25, R25, R30, RZ ;  /* 0x0000001e19197219 */ /* 0x000fe400000006ff */
[----:B------:R-:W-:Y:S01]  /*6110*/  LOP3.LUT R5, R26, R27, RZ, 0xc0, !PT ;  /* 0x0000001b1a057212 */ /* 0x000fe200078ec0ff */
[----:B------:R-:W-:-:S04]  /*6120*/  IMAD.MOV R7, RZ, RZ, -R8 ;  /* 0x000000ffff077224 */ /* 0x000fc800078e0a08 */
[----:B------:R-:W-:Y:S02]  /*6130*/  IMAD R5, R25, R8, R5 ;  /* 0x0000000819057224 */ /* 0x000fe400078e0205 */
[----:B------:R-:W-:Y:S01]  /*6140*/  @P0 IMAD R6, R9, R24, R4 ;  /* 0x0000001809060224 */ /* 0x000fe200078e0204 */
[----:B------:R-:W-:Y:S01]  /*6150*/  LOP3.LUT R9, R20, R11, RZ, 0xc0, !PT ;  /* 0x0000000b14097212 */ /* 0x000fe200078ec0ff */
[----:B--2---:R-:W-:Y:S02]  /*6160*/  IMAD R4, R7, R23, R28 ;  /* 0x0000001707047224 */ /* 0x004fe400078e021c */
[----:B---3--:R-:W-:Y:S02]  /*6170*/  IMAD R6, R5, R29, R6 ;  /* 0x0000001d05067224 */ /* 0x008fe400078e0206 */
[----:B------:R-:W-:Y:S02]  /*6180*/  IMAD R5, R4, R21, R9 ;  /* 0x0000001504057224 */ /* 0x000fe400078e0209 */
[----:B------:R-:W-:-:S02]  /*6190*/  IMAD.MOV.U32 R8, RZ, RZ, 0x1 ;  /* 0x00000001ff087424 */ /* 0x000fc400078e00ff */
[----:B------:R-:W-:Y:S01]  /*61a0*/  IMAD.MOV.U32 R7, RZ, RZ, R22 ;  /* 0x000000ffff077224 */ /* 0x000fe200078e0016 */
[----:B------:R-:W-:Y:S02]  /*61b0*/  SEL R21, R5, R6, !P0 ;  /* 0x0000000605157207 */ /* 0x000fe40004000000 */
[----:B------:R-:W-:-:S07]  /*61c0*/  SEL R20, R6, R5, !P0 ;  /* 0x0000000506147207 */ /* 0x000fce0004000000 */
.L_x_170:
[----:B------:R-:W-:-:S08]  /*61d0*/  NOP ;  /* 0x0000000000007918 */ /* 0x000fd00000000000 */
[----:B------:R-:W0:-:S00]  /*61e0*/  USETMAXREG.DEALLOC.CTAPOOL 0x28 ;  /* 0x00000028000079c8 */ /* 0x000e0000080e0500 */
[----:B0-----:R-:W-:-:S13]  /*61f0*/  ISETP.NE.AND P0, PT, R3, RZ, PT ;  /* 0x000000ff0300720c */ /* 0x001fda0003f05270 */
[----:B------:R-:W-:Y:S05]  /*6200*/  @P0 EXIT ;  /* 0x000000000000094d */ /* 0x000fea0003800000 */
[----:B------:R-:W-:Y:S01]  /*6210*/  LOP3.LUT P0, RZ, R8, 0xff, RZ, 0xc0, !PT ;  /* 0x000000ff08ff7812 */ /* 0x000fe2000780c0ff */
[----:B------:R-:W-:Y:S02]  /*6220*/  IMAD.MOV.U32 R3, RZ, RZ, 0x1 ;  /* 0x00000001ff037424 */ /* 0x000fe400078e00ff */
[----:B------:R-:W-:-:S10]  /*6230*/  IMAD.MOV.U32 R8, RZ, RZ, RZ ;  /* 0x000000ffff087224 */ /* 0x000fd400078e00ff */
[----:B------:R-:W-:Y:S05]  /*6240*/  @!P0 BRA `(.L_x_173) ;  /* 0x0000000c00308947 */ /* 0x000fea0003800000 */
[----:B------:R-:W0:Y:S01]  /*6250*/  LDC R3, c[0x0][0x28c] ;  /* 0x0000a300ff037b82 */ /* 0x000e220000000800 */
[----:B------:R-:W1:Y:S01]  /*6260*/  S2R R12, SR_CgaCtaId ;  /* 0x00000000000c7919 */ /* 0x000e620000008800 */
[----:B------:R-:W-:Y:S01]  /*6270*/  ULDC UR5, c[0x0][0x658] ;  /* 0x0001960000057ab9 */ /* 0x000fe20000000800 */
[----:B------:R-:W-:Y:S01]  /*6280*/  UMOV UR6, 0xffffffff ;  /* 0xffffffff00067882 */ /* 0x000fe20000000000 */
[----:B------:R-:W-:Y:S01]  /*6290*/  BSSY B0, `(.L_x_173) ;  /* 0x00000c7000007945 */ /* 0x000fe20003800000 */
[----:B------:R-:W-:Y:S01]  /*62a0*/  USHF.L.U32 UR6, UR6, UR5, URZ ;  /* 0x0000000506067299 */ /* 0x000fe2000800063f */
[----:B------:R-:W-:Y:S01]  /*62b0*/  IMAD.MOV.U32 R10, RZ, RZ, 0x1 ;  /* 0x00000001ff0a7424 */ /* 0x000fe200078e00ff */
[----:B------:R-:W-:Y:S01]  /*62c0*/  LOP3.LUT R9, R18, 0x2, RZ, 0xfc, !PT ;  /* 0x0000000212097812 */ /* 0x000fe200078efcff */
[----:B------:R-:W-:Y:S01]  /*62d0*/  IMAD.MOV.U32 R8, RZ, RZ, RZ ;  /* 0x000000ffff087224 */ /* 0x000fe200078e00ff */
[----:B------:R-:W-:Y:S01]  /*62e0*/  ULDC UR4, c[0x0][0x600] ;  /* 0x0001800000047ab9 */ /* 0x000fe20000000800 */
[----:B------:R-:W-:Y:S01]  /*62f0*/  UMOV UR7, 0x1 ;  /* 0x0000000100077882 */ /* 0x000fe20000000000 */
[----:B------:R-:W-:-:S02]  /*6300*/  UIADD3 UR15, UR4, -0x1, URZ ;  /* 0xffffffff040f7890 */ /* 0x000fc4000fffe03f */
[----:B------:R-:W-:Y:S02]  /*6310*/  USHF.L.U32 UR17, UR7, UR5, URZ ;  /* 0x0000000507117299 */ /* 0x000fe4000800063f */
[----:B------:R-:W-:Y:S01]  /*6320*/  ULOP3.LUT UR16, URZ, UR6, URZ, 0x33, !UPT ;  /* 0x000000063f107292 */ /* 0x000fe2000f8e333f */
[----:B------:R-:W-:Y:S01]  /*6330*/  ULDC.64 UR20, c[0x0][0x198] ;  /* 0x0000660000147ab9 */ /* 0x000fe20000000a00 */
[----:B0-----:R-:W-:-:S05]  /*6340*/  VIADD R3, R3, 0x3f ;  /* 0x0000003f03037836 */ /* 0x001fca0000000000 */
[----:B------:R-:W-:-:S04]  /*6350*/  SHF.R.S32.HI R4, RZ, 0x1f, R3 ;  /* 0x0000001fff047819 */ /* 0x000fc80000011403 */
[----:B------:R-:W-:Y:S01]  /*6360*/  LEA.HI R11, R4, R3, RZ, 0x6 ;  /* 0x00000003040b7211 */ /* 0x000fe200078f30ff */
[C---:B-1----:R-:W-:Y:S02]  /*6370*/  IMAD.SHL.U32 R4, R12.reuse, 0x800, RZ ;  /* 0x000008000c047824 */ /* 0x042fe400078e00ff */
[----:B------:R-:W-:Y:S01]  /*6380*/  IMAD.SHL.U32 R12, R12, 0x20, RZ ;  /* 0x000000200c0c7824 */ /* 0x000fe200078e00ff */
[----:B------:R-:W-:Y:S01]  /*6390*/  SHF.R.S32.HI R11, RZ, 0x6, R11 ;  /* 0x00000006ff0b7819 */ /* 0x000fe2000001140b */
[----:B------:R-:W-:Y:S01]  /*63a0*/  IMAD.MOV.U32 R3, RZ, RZ, 0x1 ;  /* 0x00000001ff037424 */ /* 0x000fe200078e00ff */
[----:B------:R-:W-:Y:S02]  /*63b0*/  LOP3.LUT R4, R4, 0x800, RZ, 0xc0, !PT ;  /* 0x0000080004047812 */ /* 0x000fe400078ec0ff */
[----:B------:R-:W-:Y:S01]  /*63c0*/  LOP3.LUT R12, R12, 0x20, RZ, 0xc0, !PT ;  /* 0x000000200c0c7812 */ /* 0x000fe200078ec0ff */
[----:B------:R-:W-:Y:S01]  /*63d0*/  VIADD R19, R11, 0x1 ;  /* 0x000000010b137836 */ /* 0x000fe20000000000 */
[----:B------:R-:W-:-:S07]  /*63e0*/  LOP3.LUT R13, R4, 0x2a200, RZ, 0xfc, !PT ;  /* 0x0002a200040d7812 */ /* 0x000fce00078efcff */
.L_x_184:
[----:B------:R-:W-:-:S03]  /*63f0*/  UMOV UR4, 0xffffffff ;  /* 0xffffffff00047882 */ /* 0x000fc60000000000 */
[----:B------:R-:W-:Y:S05]  /*6400*/  BRA.DIV UR4, `(.L_x_174) ;  /* 0x0000001604107947 */ /* 0x000fea000b800000 */
[----:B------:R-:W-:-:S13]  /*6410*/  ELECT P6, URZ, PT ;  /* 0x00000000003f782f */ /* 0x000fda00038c0000 */
.L_x_205:
[----:B------:R-:W0:Y:S01]  /*6420*/  LDC R4, c[0x0][0x28c] ;  /* 0x0000a300ff047b82 */ /* 0x000e220000000800 */
[----:B------:R-:W-:Y:S01]  /*6430*/  BSSY B1, `(.L_x_175) ;  /* 0x0000038000017945 */ /* 0x000fe20003800000 */
[----:B0-----:R-:W-:-:S13]  /*6440*/  ISETP.LT.OR P6, PT, R4, 0x1, !P6 ;  /* 0x000000010400780c */ /* 0x001fda00077c1670 */
[----:B------:R-:W-:Y:S05]  /*6450*/  @P6 BRA `(.L_x_176) ;  /* 0x0000000000d46947 */ /* 0x000fea0003800000 */
[----:B------:R-:W-:Y:S02]  /*6460*/  IMAD R21, R21, 0x40, R12 ;  /* 0x0000004015157824 */ /* 0x000fe400078e020c */
[----:B------:R-:W-:Y:S02]  /*6470*/  IMAD R20, R20, 0xc0, RZ ;  /* 0x000000c014147824 */ /* 0x000fe400078e02ff */
[----:B------:R-:W-:Y:S02]  /*6480*/  IMAD.MOV.U32 R22, RZ, RZ, RZ ;  /* 0x000000ffff167224 */ /* 0x000fe400078e00ff */
[----:B------:R-:W-:Y:S02]  /*6490*/  IMAD.MOV.U32 R4, RZ, RZ, R19 ;  /* 0x000000ffff047224 */ /* 0x000fe400078e0013 */
[----:B------:R-:W-:Y:S02]  /*64a0*/  IMAD.MOV.U32 R5, RZ, RZ, R3 ;  /* 0x000000ffff057224 */ /* 0x000fe400078e0003 */
[----:B------:R-:W-:-:S07]  /*64b0*/  IMAD.MOV.U32 R6, RZ, RZ, R8 ;  /* 0x000000ffff067224 */ /* 0x000fce00078e0008 */
.L_x_179:
[----:B------:R-:W0:Y:S01]  /*64c0*/  S2R R15, SR_CgaCtaId ;  /* 0x00000000000f7919 */ /* 0x000e220000008800 */
[----:B------:R-:W-:Y:S02]  /*64d0*/  MOV R14, 0x400 ;  /* 0x00000400000e7802 */ /* 0x000fe40000000f00 */
[----:B------:R-:W-:Y:S02]  /*64e0*/  ISETP.NE.AND P1, PT, R0, RZ, PT ;  /* 0x000000ff0000720c */ /* 0x000fe40003f25270 */
[----:B0-----:R-:W-:Y:S02]  /*64f0*/  LEA R25, R15, R14, 0x18 ;  /* 0x0000000e0f197211 */ /* 0x001fe400078ec0ff */
[----:B------:R-:W-:-:S09]  /*6500*/  SHF.L.U32 R14, R5, 0x1f, RZ ;  /* 0x0000001f050e7819 */ /* 0x000fd200000006ff */
[----:B------:R-:W0:Y:S01]  /*6510*/  @!P1 LDC R15, c[0x0][0x500] ;  /* 0x00014000ff0f9b82 */ /* 0x000e220000000800 */
[----:B------:R-:W-:-:S04]  /*6520*/  IMAD R23, R6, 0x8, R25 ;  /* 0x0000000806177824 */ /* 0x000fc800078e0219 */
[----:B------:R-:W1:Y:S02]  /*6530*/  SYNCS.PHASECHK.TRANS64.TRYWAIT P0, [R23+URZ+0x70], R14 ;  /* 0x0000700e170075a7 */ /* 0x000e64000800017f */
[----:B-1----:R-:W-:Y:S05]  /*6540*/  @!P0 BRA `(.L_x_177) ;  /* 0x0000001000e08947 */ /* 0x002fea0003800000 */
.L_x_206:
[----:B-1----:R-:W-:Y:S01]  /*6550*/  PRMT R14, R9, 0x9910, RZ ;  /* 0x00009910090e7816 */ /* 0x002fe200000000ff */
[----:B0-----:R0:W-:Y:S03]  /*6560*/  @!P1 SYNCS.ARRIVE.TRANS64 RZ, [R23+URZ], R15 ;  /* 0x0000000f17ff99a7 */ /* 0x0011e6000800003f */
[----:B------:R-:W-:-:S13]  /*6570*/  ISETP.NE.AND P0, PT, R14, 0x2, PT ;  /* 0x000000020e00780c */ /* 0x000fda0003f05270 */
[----:B0-----:R-:W-:Y:S05]  /*6580*/  @P0 BRA `(.L_x_178) ;  /* 0x0000000000040947 */ /* 0x001fea0003800000 */
[----:B------:R-:W-:Y:S01]  /*6590*/  BPT.TRAP 0x1 ;  /* 0x000000040000795c */ /* 0x000fe20000300000 */
.L_x_178:
[----:B------:R-:W-:Y:S01]  /*65a0*/  IMAD R14, R6, 0x3000, R25 ;  /* 0x00003000060e7824 */ /* 0x000fe200078e0219 */
[----:B------:R-:W-:Y:S01]  /*65b0*/  R2UR UR13, R25 ;  /* 0x00000000190d72ca */ /* 0x000fe200000e0000 */
[----:B------:R-:W-:Y:S01]  /*65c0*/  VIADD R4, R4, 0xffffffff ;  /* 0xffffffff04047836 */ /* 0x000fe20000000000 */
[----:B------:R-:W-:Y:S01]  /*65d0*/  R2UR UR9, R23 ;  /* 0x00000000170972ca */ /* 0x000fe200000e0000 */
[----:B------:R-:W-:Y:S01]  /*65e0*/  UIADD3 UR4, UP0, UR20, 0xf0, URZ ;  /* 0x000000f014047890 */ /* 0x000fe2000ff1e03f */
[----:B------:R-:W-:Y:S01]  /*65f0*/  R2UR UR5, R14 ;  /* 0x000000000e0572ca */ /* 0x000fe200000e0000 */
[----:B------:R-:W-:Y:S01]  /*6600*/  IMAD R14, R6, 0x1000, R13 ;  /* 0x00001000060e7824 */ /* 0x000fe200078e020d */
[----:B------:R-:W-:Y:S01]  /*6610*/  R2UR UR11, R20 ;  /* 0x00000000140b72ca */ /* 0x000fe200000e0000 */
[----:B------:R-:W-:Y:S01]  /*6620*/  UIADD3 UR22, UP1, UR20, 0x1f0, URZ ;  /* 0x000001f014167890 */ /* 0x000fe2000ff3e03f */
[----:B------:R-:W-:Y:S01]  /*6630*/  R2UR UR10, R22 ;  /* 0x00000000160a72ca */ /* 0x000fe200000e0000 */
[----:B------:R-:W-:Y:S01]  /*6640*/  VIADD R6, R6, 0x1 ;  /* 0x0000000106067836 */ /* 0x000fe20000000000 */
[----:B------:R-:W-:Y:S01]  /*6650*/  R2UR UR8, R14 ;  /* 0x000000000e0872ca */ /* 0x000fe200000e0000 */
[----:B------:R-:W-:Y:S01]  /*6660*/  UIADD3.X UR23, URZ, UR21, URZ, UP1, !UPT ;  /* 0x000000153f177290 */ /* 0x000fe20008ffe43f */
[----:B------:R-:W-:Y:S01]  /*6670*/  R2UR UR12, R7 ;  /* 0x00000000070c72ca */ /* 0x000fe200000e0000 */
[----:B------:R-:W-:Y:S01]  /*6680*/  UMOV UR6, 0x0 ;  /* 0x0000000000067882 */ /* 0x000fe20000000000 */
[----:B------:R-:W-:Y:S01]  /*6690*/  R2UR UR18, R21 ;  /* 0x00000000151272ca */ /* 0x000fe200000e0000 */
[----:B------:R-:W-:Y:S01]  /*66a0*/  UMOV UR7, 0x10000000 ;  /* 0x1000000000077882 */ /* 0x000fe20000000000 */
[----:B------:R-:W-:Y:S01]  /*66b0*/  ISETP.GT.AND P1, PT, R4, 0x1, PT ;  /* 0x000000010400780c */ /* 0x000fe20003f24270 */
[----:B------:R-:W-:Y:S01]  /*66c0*/  UIADD3 UR14, UR5, 0x200, URZ ;  /* 0x00000200050e7890 */ /* 0x000fe2000fffe03f */
[----:B------:R-:W-:Y:S01]  /*66d0*/  ISETP.NE.AND P0, PT, R6, 0xe, PT ;  /* 0x0000000e0600780c */ /* 0x000fe20003f05270 */
[----:B------:R-:W-:Y:S01]  /*66e0*/  UIADD3.X UR5, URZ, UR21, URZ, UP0, !UPT ;  /* 0x000000153f057290 */ /* 0x000fe200087fe43f */
[----:B------:R-:W-:Y:S01]  /*66f0*/  VIADD R22, R22, 0x40 ;  /* 0x0000004016167836 */ /* 0x000fe20000000000 */
[----:B------:R-:W-:Y:S01]  /*6700*/  UMOV UR19, 0x30000 ;  /* 0x0003000000137882 */ /* 0x000fe20000000000 */
[----:B------:R-:W-:Y:S01]  /*6710*/  SEL R14, RZ, 0x1, P0 ;  /* 0x00000001ff0e7807 */ /* 0x000fe20000000000 */
[----:B------:R-:W-:Y:S01]  /*6720*/  UIADD3 UR13, UR13, UR8, URZ ;  /* 0x000000080d0d7290 */ /* 0x000fe2000fffe03f */
[----:B------:R-:W-:-:S02]  /*6730*/  SEL R6, R6, RZ, P0 ;  /* 0x000000ff06067207 */ /* 0x000fc40000000000 */
[----:B------:R-:W-:Y:S01]  /*6740*/  UMOV UR8, UR14 ;  /* 0x0000000e00087c82 */ /* 0x000fe20008000000 */
[----:B------:R-:W-:Y:S01]  /*6750*/  LOP3.LUT R5, R5, R14, RZ, 0x3c, !PT ;  /* 0x0000000e05057212 */ /* 0x000fe200078e3cff */
[----:B------:R0:W-:Y:S02]  /*6760*/  UTMALDG.3D [UR8], [UR4], desc[UR6] ;  /* 0x00000608040075b4 */ /* 0x0001e40008011000 */
[----:B0-----:R-:W-:Y:S01]  /*6770*/  UMOV UR11, UR18 ;  /* 0x00000012000b7c82 */ /* 0x001fe20008000000 */
[----:B------:R-:W-:Y:S02]  /*6780*/  UMOV UR8, UR13 ;  /* 0x0000000d00087c82 */ /* 0x000fe40008000000 */
[----:B------:R0:W-:Y:S02]  /*6790*/  UTMALDG.3D.MULTICAST [UR8], [UR22], UR19, desc[UR6] ;  /* 0x00000608160073b4 */ /* 0x0001e40008011813 */
[----:B0-----:R-:W-:Y:S05]  /*67a0*/  @P1 BRA `(.L_x_179) ;  /* 0xfffffffc00441947 */ /* 0x001fea000383ffff */
.L_x_176:
[----:B------:R-:W-:Y:S05]  /*67b0*/  BSYNC B1 ;  /* 0x0000000000017941 */ /* 0x000fea0003800000 */
.L_x_175:
[----:B------:R-:W-:Y:S01]  /*67c0*/  LOP3.LUT P1, RZ, R10, 0xff, RZ, 0xc0, !PT ;  /* 0x000000ff0aff7812 */ /* 0x000fe2000782c0ff */
[C---:B------:R-:W-:Y:S01]  /*67d0*/  IMAD.IADD R7, R11.reuse, 0x1, R8 ;  /* 0x000000010b077824 */ /* 0x040fe200078e0208 */
[----:B------:R-:W-:Y:S01]  /*67e0*/  ULDC.64 UR4, c[0x0][0x650] ;  /* 0x0001940000047ab9 */ /* 0x000fe20000000a00 */
[----:B------:R-:W-:Y:S01]  /*67f0*/  ISETP.GE.U32.AND P2, PT, R11, 0xe, PT ;  /* 0x0000000e0b00780c */ /* 0x000fe20003f46070 */
[----:B------:R-:W-:Y:S01]  /*6800*/  BSSY B1, `(.L_x_180) ;  /* 0x000006d000017945 */ /* 0x000fe20003800000 */
[----:B------:R-:W-:Y:S01]  /*6810*/  IMAD.MOV.U32 R20, RZ, RZ, -0x1 ;  /* 0xffffffffff147424 */ /* 0x000fe200078e00ff */
[----:B------:R-:W-:Y:S01]  /*6820*/  ISETP.GT.U32.AND P0, PT, R7, 0xd, PT ;  /* 0x0000000d0700780c */ /* 0x000fe20003f04070 */
[----:B------:R-:W-:Y:S01]  /*6830*/  IMAD.MOV.U32 R21, RZ, RZ, -0x1 ;  /* 0xffffffffff157424 */ /* 0x000fe200078e00ff */
[----:B------:R-:W-:Y:S02]  /*6840*/  SHF.R.U32.HI R4, RZ, 0x1, R7 ;  /* 0x00000001ff047819 */ /* 0x000fe40000011607 */
[----:B------:R-:W-:-:S02]  /*6850*/  ISETP.LT.U32.AND P0, PT, R11, 0xe, P0 ;  /* 0x0000000e0b00780c */ /* 0x000fc40000701070 */
[----:B------:R-:W-:Y:S01]  /*6860*/  PRMT R10, RZ, 0x7610, R10 ;  /* 0x00007610ff0a7816 */ /* 0x000fe2000000000a */
[----:B------:R-:W0:Y:S01]  /*6870*/  @P1 S2R R6, SR_CgaCtaId ;  /* 0x0000000000061919 */ /* 0x000e220000008800 */
[----:B------:R-:W-:-:S04]  /*6880*/  @P1 MOV R5, 0x400 ;  /* 0x0000040000051802 */ /* 0x000fc80000000f00 */
[----:B0-----:R-:W-:Y:S01]  /*6890*/  @P1 LEA R6, R6, R5, 0x18 ;  /* 0x0000000506061211 */ /* 0x001fe200078ec0ff */
[----:B------:R-:W-:Y:S01]  /*68a0*/  IMAD.WIDE.U32 R4, R4, -0x6db6db6d, RZ ;  /* 0x9249249304047825 */ /* 0x000fe200078e00ff */
[----:B------:R-:W-:Y:S02]  /*68b0*/  SEL R4, RZ, 0x1, !P0 ;  /* 0x00000001ff047807 */ /* 0x000fe40004000000 */
[----:B------:R0:W-:Y:S01]  /*68c0*/  @P1 SYNCS.ARRIVE.TRANS64.A1T0 RZ, [R6+URZ+0xf8], RZ ;  /* 0x0000f8ff06ff19a7 */ /* 0x0001e2000810003f */
[----:B------:R-:W-:Y:S02]  /*68d0*/  IADD3 R16, P1, R16, UR36, RZ ;  /* 0x0000002410107c10 */ /* 0x000fe4000ff3e0ff */
[----:B------:R-:W-:Y:S02]  /*68e0*/  LOP3.LUT R3, R3, R4, RZ, 0x3c, !PT ;  /* 0x0000000403037212 */ /* 0x000fe400078e3cff */
[----:B------:R-:W-:Y:S02]  /*68f0*/  IADD3.X R17, R17, UR42, RZ, P1, !PT ;  /* 0x0000002a11117c10 */ /* 0x000fe40008ffe4ff */
[----:B------:R-:W-:-:S02]  /*6900*/  ISETP.GE.U32.AND P0, PT, R16, UR4, PT ;  /* 0x0000000410007c0c */ /* 0x000fc4000bf06070 */
[----:B0-----:R-:W-:Y:S02]  /*6910*/  SHF.R.U32.HI R6, RZ, 0x2, R5 ;  /* 0x00000002ff067819 */ /* 0x001fe40000011605 */
[----:B------:R-:W-:Y:S02]  /*6920*/  ISETP.GE.U32.AND.EX P0, PT, R17, UR5, PT, P0 ;  /* 0x0000000511007c0c */ /* 0x000fe4000bf06100 */
[----:B------:R-:W-:Y:S01]  /*6930*/  @P2 LOP3.LUT R3, R3, 0x1, R6, 0x78, !PT ;  /* 0x0000000103032812 */ /* 0x000fe200078e7806 */
[----:B------:R-:W-:Y:S01]  /*6940*/  IMAD R8, R6, -0xe, R7 ;  /* 0xfffffff206087824 */ /* 0x000fe200078e0207 */
[----:B------:R-:W-:Y:S01]  /*6950*/  PRMT R4, RZ, 0x7610, R4 ;  /* 0x00007610ff047816 */ /* 0x000fe20000000004 */
[----:B------:R-:W-:-:S08]  /*6960*/  IMAD.MOV.U32 R7, RZ, RZ, -0x1 ;  /* 0xffffffffff077424 */ /* 0x000fd000078e00ff */
[----:B------:R-:W-:Y:S05]  /*6970*/  @P0 BRA `(.L_x_181) ;  /* 0x0000000400540947 */ /* 0x000fea0003800000 */
[----:B------:R-:W0:Y:S01]  /*6980*/  S2R R15, SR_CTAID.X ;  /* 0x00000000000f7919 */ /* 0x000e220000002500 */
[----:B------:R-:W-:Y:S01]  /*6990*/  ULDC.64 UR4, c[0x0][0x628] ;  /* 0x00018a0000047ab9 */ /* 0x000fe20000000a00 */
[----:B------:R-:W-:Y:S01]  /*69a0*/  ULDC UR7, c[0x0][0x630] ;  /* 0x00018c0000077ab9 */ /* 0x000fe20000000800 */
[----:B------:R-:W-:Y:S01]  /*69b0*/  ISETP.NE.U32.AND P0, PT, RZ, UR4, PT ;  /* 0x00000004ff007c0c */ /* 0x000fe2000bf05070 */
[----:B------:R-:W1:Y:S01]  /*69c0*/  S2R R20, SR_CTAID.Y ;  /* 0x0000000000147919 */ /* 0x000e620000002600 */
[----:B------:R-:W-:Y:S01]  /*69d0*/  ULDC UR8, c[0x0][0x150] ;  /* 0x0000540000087ab9 */ /* 0x000fe20000000800 */
[----:B------:R-:W-:Y:S01]  /*69e0*/  IMAD.MOV.U32 R4, RZ, RZ, R16 ;  /* 0x000000ffff047224 */ /* 0x000fe200078e0010 */
[----:B------:R-:W-:Y:S01]  /*69f0*/  ISETP.NE.AND.EX P0, PT, RZ, UR5, PT, P0 ;  /* 0x00000005ff007c0c */ /* 0x000fe2000bf05300 */
[----:B------:R-:W-:Y:S01]  /*6a00*/  IMAD.MOV.U32 R5, RZ, RZ, R17 ;  /* 0x000000ffff057224 */ /* 0x000fe200078e0011 */
[----:B0-----:R-:W-:-:S11]  /*6a10*/  I2FP.F32.U32 R22, R15 ;  /* 0x0000000f00167245 */ /* 0x001fd60000201000 */
[----:B------:R-:W-:Y:S05]  /*6a20*/  @!P0 BRA `(.L_x_182) ;  /* 0x0000000000288947 */ /* 0x000fea0003800000 */
[----:B------:R-:W-:Y:S02]  /*6a30*/  ULDC UR6, c[0x0][0x634] ;  /* 0x00018d0000067ab9 */ /* 0x000fe40000000800 */
[----:B------:R-:W-:-:S05]  /*6a40*/  IADD3 R5, P0, R16, UR6, RZ ;  /* 0x0000000610057c10 */ /* 0x000fca000ff1e0ff */
[----:B------:R-:W-:-:S04]  /*6a50*/  IMAD.X R21, RZ, RZ, R17, P0 ;  /* 0x000000ffff157224 */ /* 0x000fc800000e0611 */
[----:B------:R-:W-:-:S04]  /*6a60*/  IMAD.WIDE.U32 R6, R21, UR4, RZ ;  /* 0x0000000415067c25 */ /* 0x000fc8000f8e00ff */
[----:B------:R-:W-:-:S04]  /*6a70*/  IMAD.WIDE.U32 R6, P0, R5, UR5, R6 ;  /* 0x0000000505067c25 */ /* 0x000fc8000f800006 */
[----:B------:R-:W-:-:S04]  /*6a80*/  IMAD.WIDE.U32 R4, R5, UR4, RZ ;  /* 0x0000000405047c25 */ /* 0x000fc8000f8e00ff */
[----:B------:R-:W-:Y:S01]  /*6a90*/  IMAD.MOV.U32 R4, RZ, RZ, R7 ;  /* 0x000000ffff047224 */ /* 0x000fe200078e0007 */
[----:B------:R-:W-:Y:S01]  /*6aa0*/  IADD3 RZ, P1, R5, R6, RZ ;  /* 0x0000000605ff7210 */ /* 0x000fe20007f3e0ff */
[----:B------:R-:W-:-:S04]  /*6ab0*/  IMAD.X R5, RZ, RZ, RZ, P0 ;  /* 0x000000ffff057224 */ /* 0x000fc800000e06ff */
[----:B------:R-:W-:-:S08]  /*6ac0*/  IMAD.WIDE.U32.X R4, R21, UR5, R4, P1 ;  /* 0x0000000515047c25 */ /* 0x000fd000088e0404 */
.L_x_182:
[--C-:B------:R-:W-:Y:S01]  /*6ad0*/  SHF.R.U64 R14, R4, UR7, R5.reuse ;  /* 0x00000007040e7c19 */ /* 0x100fe20008001205 */
[----:B------:R-:W-:Y:S01]  /*6ae0*/  FMUL R22, R22, UR8 ;  /* 0x0000000816167c20 */ /* 0x000fe20008400000 */
[----:B------:R-:W-:Y:S01]  /*6af0*/  SHF.R.U32.HI R4, RZ, UR7, R5 ;  /* 0x00000007ff047c19 */ /* 0x000fe20008011605 */
[----:B------:R-:W0:Y:S01]  /*6b00*/  LDC R6, c[0x0][0x144] ;  /* 0x00005100ff067b82 */ /* 0x000e220000000800 */
[----:B------:R-:W-:Y:S01]  /*6b10*/  IADD3 R5, P0, RZ, -R14, RZ ;  /* 0x8000000eff057210 */ /* 0x000fe20007f1e0ff */
[----:B------:R-:W-:Y:S01]  /*6b20*/  ULDC UR6, c[0x0][0x154] ;  /* 0x0000550000067ab9 */ /* 0x000fe20000000800 */
[----:B-1----:R-:W-:Y:S01]  /*6b30*/  I2FP.F32.U32 R7, R20 ;  /* 0x0000001400077245 */ /* 0x002fe20000201000 */
[----:B------:R-:W1:Y:S01]  /*6b40*/  F2I.U32.TRUNC.NTZ R22, R22 ;  /* 0x0000001600167305 */ /* 0x000e62000020f000 */
[----:B------:R-:W-:Y:S01]  /*6b50*/  ULDC.64 UR4, c[0x0][0x620] ;  /* 0x0001880000047ab9 */ /* 0x000fe20000000a00 */
[----:B------:R-:W-:Y:S01]  /*6b60*/  IMAD.X R4, RZ, RZ, ~R4, P0 ;  /* 0x000000ffff047224 */ /* 0x000fe200000e0e04 */
[----:B------:R-:W-:Y:S01]  /*6b70*/  ISETP.NE.AND P2, PT, R2, 0x1, PT ;  /* 0x000000010200780c */ /* 0x000fe20003f45270 */
[----:B------:R-:W-:Y:S01]  /*6b80*/  FMUL R23, R7, UR6 ;  /* 0x0000000607177c20 */ /* 0x000fe20008400000 */
[----:B------:R-:W2:Y:S01]  /*6b90*/  LDC R25, c[0x0][0x148] ;  /* 0x00005200ff197b82 */ /* 0x000ea20000000800 */
[----:B------:R-:W-:Y:S01]  /*6ba0*/  IMAD R4, R4, UR4, RZ ;  /* 0x0000000404047c24 */ /* 0x000fe2000f8e02ff */
[----:B------:R-:W-:-:S02]  /*6bb0*/  ULDC.64 UR6, c[0x0][0x640] ;  /* 0x0001900000067ab9 */ /* 0x000fc40000000a00 */
[----:B------:R-:W-:Y:S01]  /*6bc0*/  ISETP.NE.U32.AND P0, PT, RZ, UR6, PT ;  /* 0x00000006ff007c0c */ /* 0x000fe2000bf05070 */
[----:B------:R-:W3:Y:S01]  /*6bd0*/  F2I.U32.TRUNC.NTZ R23, R23 ;  /* 0x0000001700177305 */ /* 0x000ee2000020f000 */
[C---:B------:R-:W-:Y:S02]  /*6be0*/  IMAD R7, R5.reuse, UR5, R4 ;  /* 0x0000000505077c24 */ /* 0x040fe4000f8e0204 */
[----:B------:R-:W-:Y:S01]  /*6bf0*/  IMAD.WIDE.U32 R4, R5, UR4, R16 ;  /* 0x0000000405047c25 */ /* 0x000fe2000f8e0010 */
[----:B------:R-:W-:Y:S01]  /*6c00*/  ULDC UR4, c[0x0][0x618] ;  /* 0x0001860000047ab9 */ /* 0x000fe20000000800 */
[----:B------:R-:W-:Y:S02]  /*6c10*/  ISETP.NE.AND.EX P0, PT, RZ, UR7, PT, P0 ;  /* 0x00000007ff007c0c */ /* 0x000fe4000bf05300 */
[----:B------:R-:W-:Y:S02]  /*6c20*/  IMAD.IADD R5, R5, 0x1, R7 ;  /* 0x0000000105057824 */ /* 0x000fe400078e0207 */
[----:B-1----:R-:W-:-:S03]  /*6c30*/  IMAD.MOV R22, RZ, RZ, -R22 ;  /* 0x000000ffff167224 */ /* 0x002fc600078e0a16 */
[----:B------:R-:W-:Y:S01]  /*6c40*/  SHF.R.U64 R21, R4, UR4, R5 ;  /* 0x0000000404157c19 */ /* 0x000fe20008001205 */
[----:B0-----:R-:W-:Y:S01]  /*6c50*/  IMAD R15, R6, R22, R15 ;  /* 0x00000016060f7224 */ /* 0x001fe200078e020f */
[----:B------:R-:W-:Y:S01]  /*6c60*/  SHF.R.U32.HI R4, RZ, UR4, R5 ;  /* 0x00000004ff047c19 */ /* 0x000fe20008011605 */
[----:B------:R-:W-:Y:S01]  /*6c70*/  ULDC UR4, c[0x0][0x608] ;  /* 0x0001820000047ab9 */ /* 0x000fe20000000800 */
[----:B---3--:R-:W-:Y:S02]  /*6c80*/  IMAD.MOV R6, RZ, RZ, -R23 ;  /* 0x000000ffff067224 */ /* 0x008fe400078e0a17 */
[--C-:B------:R-:W-:Y:S02]  /*6c90*/  SHF.R.U64 R22, R21, UR4, R4.reuse ;  /* 0x0000000415167c19 */ /* 0x100fe40008001204 */
[----:B------:R-:W-:Y:S01]  /*6ca0*/  SHF.R.U32.HI R5, RZ, UR4, R4 ;  /* 0x00000004ff057c19 */ /* 0x000fe20008011604 */
[----:B------:R-:W-:Y:S01]  /*6cb0*/  ULDC UR4, c[0x0][0x658] ;  /* 0x0001960000047ab9 */ /* 0x000fe20000000800 */
[----:B--2---:R-:W-:-:S02]  /*6cc0*/  @P2 IMAD R15, R25, R6, R20 ;  /* 0x00000006190f2224 */ /* 0x004fc400078e0214 */
[--C-:B------:R-:W-:Y:S02]  /*6cd0*/  SHF.R.U64 R20, R22, UR4, R5.reuse ;  /* 0x0000000416147c19 */ /* 0x100fe40008001205 */
[----:B------:R-:W-:-:S03]  /*6ce0*/  SHF.R.U32.HI R23, RZ, UR4, R5 ;  /* 0x00000004ff177c19 */ /* 0x000fc60008011605 */
[----:B------:R-:W-:Y:S02]  /*6cf0*/  IMAD.MOV.U32 R6, RZ, RZ, R20 ;  /* 0x000000ffff067224 */ /* 0x000fe400078e0014 */
[----:B------:R-:W-:Y:S01]  /*6d00*/  IMAD.MOV.U32 R5, RZ, RZ, R23 ;  /* 0x000000ffff057224 */ /* 0x000fe200078e0017 */
[----:B------:R-:W-:Y:S06]  /*6d10*/  @!P0 BRA `(.L_x_183) ;  /* 0x00000000002c8947 */ /* 0x000fec0003800000 */
        /* <DEDUP_REMOVED lines=9> */
[----:B------:R-:W-:-:S04]  /*6db0*/  IMAD.WIDE.U32.X R4, R23, UR7, R4, P1 ;  /* 0x0000000717047c25 */ /* 0x000fc800088e0404 */
[----:B------:R-:W-:-:S07]  /*6dc0*/  IMAD.MOV.U32 R6, RZ, RZ, R4 ;  /* 0x000000ffff067224 */ /* 0x000fce00078e0004 */
.L_x_183:
[----:B------:R-:W-:Y:S01]  /*6dd0*/  ULDC UR4, c[0x0][0x648] ;  /* 0x0001920000047ab9 */ /* 0x000fe20000000800 */
[----:B------:R-:W-:Y:S01]  /*6de0*/  LOP3.LUT R4, R22, UR16, RZ, 0xc0, !PT ;  /* 0x0000001016047c12 */ /* 0x000fe2000f8ec0ff */
[----:B------:R-:W-:Y:S01]  /*6df0*/  ULDC UR5, c[0x0][0x610] ;  /* 0x0001840000057ab9 */ /* 0x000fe20000000800 */
[----:B------:R-:W-:Y:S01]  /*6e00*/  SHF.R.U64 R5, R6, UR4, R5 ;  /* 0x0000000406057c19 */ /* 0x000fe20008001205 */
[----:B------:R-:W-:Y:S01]  /*6e10*/  ULDC UR4, c[0x0][0x638] ;  /* 0x00018e0000047ab9 */ /* 0x000fe20000000800 */
[----:B------:R-:W-:-:S03]  /*6e20*/  LOP3.LUT R21, R21, UR15, RZ, 0xc0, !PT ;  /* 0x0000000f15157c12 */ /* 0x000fc6000f8ec0ff */
[----:B------:R-:W-:Y:S02]  /*6e30*/  IMAD.MOV R7, RZ, RZ, -R5 ;  /* 0x000000ffff077224 */ /* 0x000fe400078e0a05 */
[----:B------:R-:W-:Y:S02]  /*6e40*/  IMAD R4, R5, UR17, R4 ;  /* 0x0000001105047c24 */ /* 0x000fe4000f8e0204 */
[----:B------:R-:W-:Y:S01]  /*6e50*/  IMAD R20, R7, UR4, R20 ;  /* 0x0000000407147c24 */ /* 0x000fe2000f8e0214 */
[----:B------:R-:W-:Y:S01]  /*6e60*/  ULDC UR4, c[0x0][0x600] ;  /* 0x0001800000047ab9 */ /* 0x000fe20000000800 */
[----:B------:R-:W-:Y:S02]  /*6e70*/  IMAD R15, R4, UR5, R15 ;  /* 0x00000005040f7c24 */ /* 0x000fe4000f8e020f */
[----:B------:R-:W-:Y:S02]  /*6e80*/  IMAD R20, R20, UR4, R21 ;  /* 0x0000000414147c24 */ /* 0x000fe4000f8e0215 */
[----:B------:R-:W-:-:S02]  /*6e90*/  IMAD.MOV.U32 R4, RZ, RZ, 0x1 ;  /* 0x00000001ff047424 */ /* 0x000fc400078e00ff */
[----:B------:R-:W-:Y:S01]  /*6ea0*/  IMAD.MOV.U32 R7, RZ, RZ, R14 ;  /* 0x000000ffff077224 */ /* 0x000fe200078e000e */
[----:B------:R-:W-:Y:S02]  /*6eb0*/  SEL R21, R20, R15, !P2 ;  /* 0x0000000f14157207 */ /* 0x000fe40005000000 */
[----:B------:R-:W-:-:S07]  /*6ec0*/  SEL R20, R15, R20, !P2 ;  /* 0x000000140f147207 */ /* 0x000fce0005000000 */
.L_x_181:
[----:B------:R-:W-:Y:S05]  /*6ed0*/  BSYNC B1 ;  /* 0x0000000000017941 */ /* 0x000fea0003800000 */
.L_x_180:
[----:B------:R-:W-:-:S13]  /*6ee0*/  LOP3.LUT P0, RZ, R4, 0xff, RZ, 0xc0, !PT ;  /* 0x000000ff04ff7812 */ /* 0x000fda000780c0ff */
[----:B------:R-:W-:Y:S05]  /*6ef0*/  @P0 BRA `(.L_x_184) ;  /* 0xfffffff4003c0947 */ /* 0x000fea000383ffff */
[----:B------:R-:W-:Y:S05]  /*6f00*/  BSYNC B0 ;  /* 0x0000000000007941 */ /* 0x000fea0003800000 */
.L_x_173:
[----:B------:R-:W-:-:S03]  /*6f10*/  UMOV UR4, 0xffffffff ;  /* 0xffffffff00047882 */ /* 0x000fc60000000000 */
[----:B------:R-:W-:Y:S05]  /*6f20*/  BRA.DIV UR4, `(.L_x_185) ;  /* 0x0000000a047c7947 */ /* 0x000fea000b800000 */
[----:B------:R-:W-:-:S13]  /*6f30*/  ELECT P6, URZ, PT ;  /* 0x00000000003f782f */ /* 0x000fda00038c0000 */
.L_x_209:
[----:B------:R-:W-:Y:S04]  /*6f40*/  BSSY B0, `(.L_x_186) ;  /* 0x0000085000007945 */ /* 0x000fe80003800000 */
[----:B------:R-:W-:Y:S05]  /*6f50*/  @!P6 BRA `(.L_x_187) ;  /* 0x00000008000ce947 */ /* 0x000fea0003800000 */
[----:B------:R-:W-:-:S04]  /*6f60*/  LOP3.LUT R18, R18, 0x2, RZ, 0xfc, !PT ;  /* 0x0000000212127812 */ /* 0x000fc800078efcff */
[----:B------:R-:W-:-:S13]  /*6f70*/  ISETP.NE.AND P0, PT, R18, 0x3, PT ;  /* 0x000000031200780c */ /* 0x000fda0003f05270 */
[----:B------:R-:W-:Y:S05]  /*6f80*/  @!P0 BRA `(.L_x_188) ;  /* 0x0000000000048947 */ /* 0x000fea0003800000 */
[----:B------:R-:W-:Y:S01]  /*6f90*/  BPT.TRAP 0x1 ;  /* 0x000000040000795c */ /* 0x000fe20000300000 */
.L_x_188:
[----:B------:R-:W0:Y:S01]  /*6fa0*/  S2R R5, SR_CgaCtaId ;  /* 0x0000000000057919 */ /* 0x000e220000008800 */
[----:B------:R-:W-:Y:S02]  /*6fb0*/  MOV R0, 0x400 ;  /* 0x0000040000007802 */ /* 0x000fe40000000f00 */
[----:B------:R-:W-:Y:S02]  /*6fc0*/  SHF.L.U32 R2, R3, 0x1f, RZ ;  /* 0x0000001f03027819 */ /* 0x000fe400000006ff */
[----:B0-----:R-:W-:-:S05]  /*6fd0*/  LEA R5, R5, R0, 0x18 ;  /* 0x0000000005057211 */ /* 0x001fca00078ec0ff */
[----:B------:R-:W-:-:S04]  /*6fe0*/  VIADD R5, R5, 0x70 ;  /* 0x0000007005057836 */ /* 0x000fc80000000000 */
[C---:B------:R-:W-:Y:S02]  /*6ff0*/  IMAD R7, R8.reuse, 0x8, R5 ;  /* 0x0000000808077824 */ /* 0x040fe400078e0205 */
[----:B------:R-:W-:Y:S02]  /*7000*/  VIADD R8, R8, 0x1 ;  /* 0x0000000108087836 */ /* 0x000fe40000000000 */
[----:B------:R-:W0:Y:S03]  /*7010*/  SYNCS.PHASECHK.TRANS64.TRYWAIT P0, [R7+URZ], R2 ;  /* 0x00000002070075a7 */ /* 0x000e26000800017f */
[----:B------:R-:W-:-:S04]  /*7020*/  ISETP.NE.AND P1, PT, R8, 0xe, PT ;  /* 0x0000000e0800780c */ /* 0x000fc80003f25270 */
[----:B------:R-:W-:Y:S02]  /*7030*/  SEL R0, RZ, 0x1, P1 ;  /* 0x00000001ff007807 */ /* 0x000fe40000800000 */
[----:B------:R-:W-:Y:S02]  /*7040*/  SEL R8, R8, RZ, P1 ;  /* 0x000000ff08087207 */ /* 0x000fe40000800000 */
[----:B------:R-:W-:-:S03]  /*7050*/  LOP3.LUT R9, R3, R0, RZ, 0x3c, !PT ;  /* 0x0000000003097212 */ /* 0x000fc600078e3cff */
[----:B------:R-:W-:Y:S01]  /*7060*/  IMAD R6, R8, 0x8, R5 ;  /* 0x0000000808067824 */ /* 0x000fe200078e0205 */
[----:B------:R-:W-:Y:S01]  /*7070*/  SHF.L.U32 R3, R9, 0x1f, RZ ;  /* 0x0000001f09037819 */ /* 0x000fe200000006ff */
[----:B0-----:R-:W-:Y:S06]  /*7080*/  @!P0 BRA `(.L_x_189) ;  /* 0x0000000800448947 */ /* 0x001fec0003800000 */
.L_x_210:
[----:B------:R-:W1:Y:S01]  /*7090*/  SYNCS.PHASECHK.TRANS64.TRYWAIT P0, [R6+URZ], R3 ;  /* 0x00000003060075a7 */ /* 0x000e62000800017f */
[----:B------:R-:W-:-:S05]  /*70a0*/  VIADD R0, R8, 0x1 ;  /* 0x0000000108007836 */ /* 0x000fca0000000000 */
[----:B------:R-:W-:-:S04]  /*70b0*/  ISETP.NE.AND P1, PT, R0, 0xe, PT ;  /* 0x0000000e0000780c */ /* 0x000fc80003f25270 */
[----:B0-----:R-:W-:Y:S02]  /*70c0*/  SEL R2, RZ, 0x1, P1 ;  /* 0x00000001ff027807 */ /* 0x001fe40000800000 */
[----:B------:R-:W-:Y:S02]  /*70d0*/  SEL R0, R0, RZ, P1 ;  /* 0x000000ff00007207 */ /* 0x000fe40000800000 */
[----:B------:R-:W-:-:S03]  /*70e0*/  LOP3.LUT R9, R9, R2, RZ, 0x3c, !PT ;  /* 0x0000000209097212 */ /* 0x000fc600078e3cff */
[----:B------:R-:W-:Y:S01]  /*70f0*/  IMAD R7, R0, 0x8, R5 ;  /* 0x0000000800077824 */ /* 0x000fe200078e0205 */
[----:B------:R-:W-:Y:S01]  /*7100*/  SHF.L.U32 R4, R9, 0x1f, RZ ;  /* 0x0000001f09047819 */ /* 0x000fe200000006ff */
[----:B-1----:R-:W-:Y:S06]  /*7110*/  @!P0 BRA `(.L_x_190) ;  /* 0x0000000800348947 */ /* 0x002fec0003800000 */
.L_x_211:
[----:B------:R-:W1:Y:S01]  /*7120*/  SYNCS.PHASECHK.TRANS64.TRYWAIT P0, [R7+URZ], R4 ;  /* 0x00000004070075a7 */ /* 0x000e62000800017f */
[----:B------:R-:W-:-:S05]  /*7130*/  VIADD R0, R0, 0x1 ;  /* 0x0000000100007836 */ /* 0x000fca0000000000 */
[----:B------:R-:W-:-:S04]  /*7140*/  ISETP.NE.AND P1, PT, R0, 0xe, PT ;  /* 0x0000000e0000780c */ /* 0x000fc80003f25270 */
[----:B------:R-:W-:Y:S02]  /*7150*/  SEL R2, RZ, 0x1, P1 ;  /* 0x00000001ff027807 */ /* 0x000fe40000800000 */
[----:B------:R-:W-:Y:S02]  /*7160*/  SEL R0, R0, RZ, P1 ;  /* 0x000000ff00007207 */ /* 0x000fe40000800000 */
[----:B------:R-:W-:-:S03]  /*7170*/  LOP3.LUT R9, R9, R2, RZ, 0x3c, !PT ;  /* 0x0000000209097212 */ /* 0x000fc600078e3cff */
[----:B0-----:R-:W-:Y:S01]  /*7180*/  IMAD R6, R0, 0x8, R5 ;  /* 0x0000000800067824 */ /* 0x001fe200078e0205 */
[----:B------:R-:W-:Y:S01]  /*7190*/  SHF.L.U32 R3, R9, 0x1f, RZ ;  /* 0x0000001f09037819 */ /* 0x000fe200000006ff */
[----:B-1----:R-:W-:Y:S06]  /*71a0*/  @!P0 BRA `(.L_x_191) ;  /* 0x0000000800248947 */ /* 0x002fec0003800000 */
.L_x_212:
        /* <DEDUP_REMOVED lines=9> */
.L_x_213:
        /* <DEDUP_REMOVED lines=9> */
.L_x_214:
        /* <DEDUP_REMOVED lines=9> */
.L_x_215:
        /* <DEDUP_REMOVED lines=9> */
.L_x_216:
        /* <DEDUP_REMOVED lines=9> */
.L_x_217:
        /* <DEDUP_REMOVED lines=9> */
.L_x_218:
        /* <DEDUP_REMOVED lines=9> */
.L_x_219:
        /* <DEDUP_REMOVED lines=9> */
.L_x_220:
        /* <DEDUP_REMOVED lines=9> */
.L_x_221:
[----:B------:R-:W1:Y:S01]  /*76c0*/  SYNCS.PHASECHK.TRANS64.TRYWAIT P0, [R7+URZ], R4 ;  /* 0x00000004070075a7 */ /* 0x000e62000800017f */
[----:B------:R-:W-:-:S05]  /*76d0*/  VIADD R0, R0, 0x1 ;  /* 0x0000000100007836 */ /* 0x000fca0000000000 */
[----:B------:R-:W-:-:S04]  /*76e0*/  ISETP.NE.AND P1, PT, R0, 0xe, PT ;  /* 0x0000000e0000780c */ /* 0x000fc80003f25270 */
[----:B------:R-:W-:Y:S02]  /*76f0*/  SEL R2, RZ, 0x1, P1 ;  /* 0x00000001ff027807 */ /* 0x000fe40000800000 */
[----:B------:R-:W-:Y:S02]  /*7700*/  SEL R0, R0, RZ, P1 ;  /* 0x000000ff00007207 */ /* 0x000fe40000800000 */
[----:B------:R-:W-:Y:S01]  /*7710*/  LOP3.LUT R2, R9, R2, RZ, 0x3c, !PT ;  /* 0x0000000209027212 */ /* 0x000fe200078e3cff */
[----:B-1----:R-:W-:Y:S06]  /*7720*/  @!P0 BRA `(.L_x_201) ;  /* 0x00000004008c8947 */ /* 0x002fec0003800000 */
.L_x_222:
[----:B------:R-:W-:Y:S01]  /*7730*/  IMAD R5, R0, 0x8, R5 ;  /* 0x0000000800057824 */ /* 0x000fe200078e0205 */
[----:B------:R-:W-:-:S07]  /*7740*/  SHF.L.U32 R0, R2, 0x1f, RZ ;  /* 0x0000001f02007819 */ /* 0x000fce00000006ff */
.L_x_202:
[----:B--2---:R2:W3:Y:S02]  /*7750*/  SYNCS.PHASECHK.TRANS64.TRYWAIT P0, [R5+URZ], R0 ;  /* 0x00000000050075a7 */ /* 0x0044e4000800017f */
[----:B---3--:R-:W-:Y:S05]  /*7760*/  @!P0 NANOSLEEP.SYNCS 0x989680 ;  /* 0x009896800000895d */ /* 0x008fea0003900000 */
[----:B------:R-:W3:Y:S02]  /*7770*/  @!P0 SYNCS.PHASECHK.TRANS64 P0, [R5+URZ], R0 ;  /* 0x00000000050085a7 */ /* 0x000ee4000800007f */
[----:B---3--:R-:W-:Y:S05]  /*7780*/  @!P0 BRA `(.L_x_202) ;  /* 0xfffffffc00f08947 */ /* 0x008fea000383ffff */
.L_x_187:
[----:B------:R-:W-:Y:S05]  /*7790*/  BSYNC B0 ;  /* 0x0000000000007941 */ /* 0x000fea0003800000 */
.L_x_186:
[----:B------:R-:W-:Y:S05]  /*77a0*/  EXIT ;  /* 0x000000000000794d */ /* 0x000fea0003800000 */
.L_x_22:
[----:B-1----:R1:W2:Y:S02]  /*77b0*/  SYNCS.PHASECHK.TRANS64.TRYWAIT P1, [R3+URZ], R0 ;  /* 0x00000000030075a7 */ /* 0x0022a4000802017f */
[----:B--2---:R-:W-:Y:S05]  /*77c0*/  @!P1 NANOSLEEP.SYNCS 0x989680 ;  /* 0x009896800000995d */ /* 0x004fea0003900000 */
[----:B------:R-:W2:Y:S02]  /*77d0*/  @!P1 SYNCS.PHASECHK.TRANS64 P1, [R3+URZ], R0 ;  /* 0x00000000030095a7 */ /* 0x000ea4000802007f */
[----:B--2---:R-:W-:Y:S05]  /*77e0*/  @!P1 BRA `(.L_x_22) ;  /* 0xfffffffc00f09947 */ /* 0x004fea000383ffff */
[----:B------:R-:W-:Y:S05]  /*77f0*/  BRA `(.L_x_21) ;  /* 0xffffffa000387947 */ /* 0x000fea000383ffff */
.L_x_27:
[----:B-1----:R1:W2:Y:S02]  /*7800*/  SYNCS.PHASECHK.TRANS64.TRYWAIT P1, [R5+URZ], R4 ;  /* 0x00000004050075a7 */ /* 0x0022a4000802017f */
[----:B--2---:R-:W-:Y:S05]  /*7810*/  @!P1 NANOSLEEP.SYNCS 0x989680 ;  /* 0x009896800000995d */ /* 0x004fea0003900000 */
[----:B------:R-:W2:Y:S02]  /*7820*/  @!P1 SYNCS.PHASECHK.TRANS64 P1, [R5+URZ], R4 ;  /* 0x00000004050095a7 */ /* 0x000ea4000802007f */
[----:B--2---:R-:W-:Y:S05]  /*7830*/  @!P1 BRA `(.L_x_27) ;  /* 0xfffffffc00f09947 */ /* 0x004fea000383ffff */
[----:B------:R-:W-:Y:S05]  /*7840*/  BRA `(.L_x_26) ;  /* 0xffffffa4000c7947 */ /* 0x000fea000383ffff */
.L_x_174:
[----:B------:R-:W-:Y:S01]  /*7850*/  BSSY B1, `(.L_x_203) ;  /* 0x0000006000017945 */ /* 0x000fe20003800000 */
[----:B------:R-:W-:-:S07]  /*7860*/  IMAD.MOV.U32 R15, RZ, RZ, -0x1 ;  /* 0xffffffffff0f7424 */ /* 0x000fce00078e00ff */
[----:B------:R-:W-:Y:S05]  /*7870*/  WARPSYNC.COLLECTIVE R15, `(.L_x_204) ;  /* 0x000000000f0c7348 */ /* 0x000fea0003c00000 */
[----:B------:R-:W-:Y:S02]  /*7880*/  ELECT P6, UR62, PT ;  /* 0x00000000003e782f */ /* 0x000fe400038c0000 */
[----:B------:R-:W-:Y:S01]  /*7890*/  MOV R14, UR62 ;  /* 0x0000003e000e7c02 */ /* 0x000fe20008000f00 */
[----:B------:R-:W-:Y:S10]  /*78a0*/  ENDCOLLECTIVE ;  /* 0x000000000000791b */ /* 0x000ff40003800000 */
.L_x_204:
[----:B------:R-:W-:Y:S05]  /*78b0*/  BSYNC B1 ;  /* 0x0000000000017941 */ /* 0x000fea0003800000 */
.L_x_203:
[----:B------:R-:W-:Y:S05]  /*78c0*/  BRA `(.L_x_205) ;  /* 0xffffffe800d47947 */ /* 0x000fea000383ffff */
.L_x_177:
[----:B-1----:R1:W2:Y:S02]  /*78d0*/  SYNCS.PHASECHK.TRANS64.TRYWAIT P0, [R23+URZ+0x70], R14 ;  /* 0x0000700e170075a7 */ /* 0x0022a4000800017f */
[----:B--2---:R-:W-:Y:S05]  /*78e0*/  @!P0 NANOSLEEP.SYNCS 0x989680 ;  /* 0x009896800000895d */ /* 0x004fea0003900000 */
[----:B------:R-:W2:Y:S02]  /*78f0*/  @!P0 SYNCS.PHASECHK.TRANS64 P0, [R23+URZ+0x70], R14 ;  /* 0x0000700e170085a7 */ /* 0x000ea4000800007f */
[----:B--2---:R-:W-:Y:S05]  /*7900*/  @!P0 BRA `(.L_x_177) ;  /* 0xfffffffc00f08947 */ /* 0x004fea000383ffff */
[----:B------:R-:W-:Y:S05]  /*7910*/  BRA `(.L_x_206) ;  /* 0xffffffec000c7947 */ /* 0x000fea000383ffff */
.L_x_185:
[----:B------:R-:W-:Y:S01]  /*7920*/  BSSY B0, `(.L_x_207) ;  /* 0x0000006000007945 */ /* 0x000fe20003800000 */
[----:B------:R-:W-:-:S07]  /*7930*/  IMAD.MOV.U32 R15, RZ, RZ, -0x1 ;  /* 0xffffffffff0f7424 */ /* 0x000fce00078e00ff */
[----:B------:R-:W-:Y:S05]  /*7940*/  WARPSYNC.COLLECTIVE R15, `(.L_x_208) ;  /* 0x000000000f0c7348 */ /* 0x000fea0003c00000 */
[----:B------:R-:W-:Y:S02]  /*7950*/  ELECT P6, UR62, PT ;  /* 0x00000000003e782f */ /* 0x000fe400038c0000 */
[----:B------:R-:W-:Y:S01]  /*7960*/  MOV R14, UR62 ;  /* 0x0000003e000e7c02 */ /* 0x000fe20008000f00 */
[----:B------:R-:W-:Y:S10]  /*7970*/  ENDCOLLECTIVE ;  /* 0x000000000000791b */ /* 0x000ff40003800000 */
.L_x_208:
[----:B------:R-:W-:Y:S05]  /*7980*/  BSYNC B0 ;  /* 0x0000000000007941 */ /* 0x000fea0003800000 */
.L_x_207:
[----:B------:R-:W-:Y:S05]  /*7990*/  BRA `(.L_x_209) ;  /* 0xfffffff400687947 */ /* 0x000fea000383ffff */
.L_x_189:
[----:B0-----:R0:W1:Y:S02]  /*79a0*/  SYNCS.PHASECHK.TRANS64.TRYWAIT P0, [R7+URZ], R2 ;  /* 0x00000002070075a7 */ /* 0x001064000800017f */
[----:B-1----:R-:W-:Y:S05]  /*79b0*/  @!P0 NANOSLEEP.SYNCS 0x989680 ;  /* 0x009896800000895d */ /* 0x002fea0003900000 */
[----:B------:R-:W1:Y:S02]  /*79c0*/  @!P0 SYNCS.PHASECHK.TRANS64 P0, [R7+URZ], R2 ;  /* 0x00000002070085a7 */ /* 0x000e64000800007f */
[----:B-1----:R-:W-:Y:S05]  /*79d0*/  @!P0 BRA `(.L_x_189) ;  /* 0xfffffffc00f08947 */ /* 0x002fea000383ffff */
[----:B------:R-:W-:Y:S05]  /*79e0*/  BRA `(.L_x_210) ;  /* 0xfffffff400a87947 */ /* 0x000fea000383ffff */
.L_x_190:
[----:B0-----:R0:W1:Y:S02]  /*79f0*/  SYNCS.PHASECHK.TRANS64.TRYWAIT P0, [R6+URZ], R3 ;  /* 0x00000003060075a7 */ /* 0x001064000800017f */
[----:B-1----:R-:W-:Y:S05]  /*7a00*/  @!P0 NANOSLEEP.SYNCS 0x989680 ;  /* 0x009896800000895d */ /* 0x002fea0003900000 */
[----:B------:R-:W1:Y:S02]  /*7a10*/  @!P0 SYNCS.PHASECHK.TRANS64 P0, [R6+URZ], R3 ;  /* 0x00000003060085a7 */ /* 0x000e64000800007f */
[----:B-1----:R-:W-:Y:S05]  /*7a20*/  @!P0 BRA `(.L_x_190) ;  /* 0xfffffffc00f08947 */ /* 0x002fea000383ffff */
[----:B------:R-:W-:Y:S05]  /*7a30*/  BRA `(.L_x_211) ;  /* 0xfffffff400b87947 */ /* 0x000fea000383ffff */
.L_x_191:
[----:B0-----:R0:W1:Y:S02]  /*7a40*/  SYNCS.PHASECHK.TRANS64.TRYWAIT P0, [R7+URZ], R4 ;  /* 0x00000004070075a7 */ /* 0x001064000800017f */
[----:B-1----:R-:W-:Y:S05]  /*7a50*/  @!P0 NANOSLEEP.SYNCS 0x989680 ;  /* 0x009896800000895d */ /* 0x002fea0003900000 */
[----:B------:R-:W1:Y:S02]  /*7a60*/  @!P0 SYNCS.PHASECHK.TRANS64 P0, [R7+URZ], R4 ;  /* 0x00000004070085a7 */ /* 0x000e64000800007f */
[----:B-1----:R-:W-:Y:S05]  /*7a70*/  @!P0 BRA `(.L_x_191) ;  /* 0xfffffffc00f08947 */ /* 0x002fea000383ffff */
[----:B------:R-:W-:Y:S05]  /*7a80*/  BRA `(.L_x_212) ;  /* 0xfffffff400c87947 */ /* 0x000fea000383ffff */
.L_x_192:
[----:B0-----:R0:W1:Y:S02]  /*7a90*/  SYNCS.PHASECHK.TRANS64.TRYWAIT P0, [R6+URZ], R3 ;  /* 0x00000003060075a7 */ /* 0x001064000800017f */
[----:B-1----:R-:W-:Y:S05]  /*7aa0*/  @!P0 NANOSLEEP.SYNCS 0x989680 ;  /* 0x009896800000895d */ /* 0x002fea0003900000 */
[----:B------:R-:W1:Y:S02]  /*7ab0*/  @!P0 SYNCS.PHASECHK.TRANS64 P0, [R6+URZ], R3 ;  /* 0x00000003060085a7 */ /* 0x000e64000800007f */
[----:B-1----:R-:W-:Y:S05]  /*7ac0*/  @!P0 BRA `(.L_x_192) ;  /* 0xfffffffc00f08947 */ /* 0x002fea000383ffff */
[----:B------:R-:W-:Y:S05]  /*7ad0*/  BRA `(.L_x_213) ;  /* 0xfffffff400d87947 */ /* 0x000fea000383ffff */
.L_x_193:
[----:B0-----:R0:W1:Y:S02]  /*7ae0*/  SYNCS.PHASECHK.TRANS64.TRYWAIT P0, [R7+URZ], R4 ;  /* 0x00000004070075a7 */ /* 0x001064000800017f */
[----:B-1----:R-:W-:Y:S05]  /*7af0*/  @!P0 NANOSLEEP.SYNCS 0x989680 ;  /* 0x009896800000895d */ /* 0x002fea0003900000 */
[----:B------:R-:W1:Y:S02]  /*7b00*/  @!P0 SYNCS.PHASECHK.TRANS64 P0, [R7+URZ], R4 ;  /* 0x00000004070085a7 */ /* 0x000e64000800007f */
[----:B-1----:R-:W-:Y:S05]  /*7b10*/  @!P0 BRA `(.L_x_193) ;  /* 0xfffffffc00f08947 */ /* 0x002fea000383ffff */
[----:B------:R-:W-:Y:S05]  /*7b20*/  BRA `(.L_x_214) ;  /* 0xfffffff400e87947 */ /* 0x000fea000383ffff */
.L_x_194:
[----:B0-----:R0:W1:Y:S02]  /*7b30*/  SYNCS.PHASECHK.TRANS64.TRYWAIT P0, [R6+URZ], R3 ;  /* 0x00000003060075a7 */ /* 0x001064000800017f */
[----:B-1----:R-:W-:Y:S05]  /*7b40*/  @!P0 NANOSLEEP.SYNCS 0x989680 ;  /* 0x009896800000895d */ /* 0x002fea0003900000 */
[----:B------:R-:W1:Y:S02]  /*7b50*/  @!P0 SYNCS.PHASECHK.TRANS64 P0, [R6+URZ], R3 ;  /* 0x00000003060085a7 */ /* 0x000e64000800007f */
[----:B-1----:R-:W-:Y:S05]  /*7b60*/  @!P0 BRA `(.L_x_194) ;  /* 0xfffffffc00f08947 */ /* 0x002fea000383ffff */
[----:B------:R-:W-:Y:S05]  /*7b70*/  BRA `(.L_x_215) ;  /* 0xfffffff400f87947 */ /* 0x000fea000383ffff */
.L_x_195:
[----:B0-----:R0:W1:Y:S02]  /*7b80*/  SYNCS.PHASECHK.TRANS64.TRYWAIT P0, [R7+URZ], R4 ;  /* 0x00000004070075a7 */ /* 0x001064000800017f */
[----:B-1----:R-:W-:Y:S05]  /*7b90*/  @!P0 NANOSLEEP.SYNCS 0x989680 ;  /* 0x009896800000895d */ /* 0x002fea0003900000 */
[----:B------:R-:W1:Y:S02]  /*7ba0*/  @!P0 SYNCS.PHASECHK.TRANS64 P0, [R7+URZ], R4 ;  /* 0x00000004070085a7 */ /* 0x000e64000800007f */
[----:B-1----:R-:W-:Y:S05]  /*7bb0*/  @!P0 BRA `(.L_x_195) ;  /* 0xfffffffc00f08947 */ /* 0x002fea000383ffff */
[----:B------:R-:W-:Y:S05]  /*7bc0*/  BRA `(.L_x_216) ;  /* 0xfffffff800087947 */ /* 0x000fea000383ffff */
.L_x_196:
[----:B0-----:R0:W1:Y:S02]  /*7bd0*/  SYNCS.PHASECHK.TRANS64.TRYWAIT P0, [R6+URZ], R3 ;  /* 0x00000003060075a7 */ /* 0x001064000800017f */
[----:B-1----:R-:W-:Y:S05]  /*7be0*/  @!P0 NANOSLEEP.SYNCS 0x989680 ;  /* 0x009896800000895d */ /* 0x002fea0003900000 */
[----:B------:R-:W1:Y:S02]  /*7bf0*/  @!P0 SYNCS.PHASECHK.TRANS64 P0, [R6+URZ], R3 ;  /* 0x00000003060085a7 */ /* 0x000e64000800007f */
[----:B-1----:R-:W-:Y:S05]  /*7c00*/  @!P0 BRA `(.L_x_196) ;  /* 0xfffffffc00f08947 */ /* 0x002fea000383ffff */
[----:B------:R-:W-:Y:S05]  /*7c10*/  BRA `(.L_x_217) ;  /* 0xfffffff800187947 */ /* 0x000fea000383ffff */
.L_x_197:
[----:B0-----:R0:W1:Y:S02]  /*7c20*/  SYNCS.PHASECHK.TRANS64.TRYWAIT P0, [R7+URZ], R4 ;  /* 0x00000004070075a7 */ /* 0x001064000800017f */
[----:B-1----:R-:W-:Y:S05]  /*7c30*/  @!P0 NANOSLEEP.SYNCS 0x989680 ;  /* 0x009896800000895d */ /* 0x002fea0003900000 */
[----:B------:R-:W1:Y:S02]  /*7c40*/  @!P0 SYNCS.PHASECHK.TRANS64 P0, [R7+URZ], R4 ;  /* 0x00000004070085a7 */ /* 0x000e64000800007f */
[----:B-1----:R-:W-:Y:S05]  /*7c50*/  @!P0 BRA `(.L_x_197) ;  /* 0xfffffffc00f08947 */ /* 0x002fea000383ffff */
[----:B------:R-:W-:Y:S05]  /*7c60*/  BRA `(.L_x_218) ;  /* 0xfffffff800287947 */ /* 0x000fea000383ffff */
.L_x_198:
[----:B0-----:R0:W1:Y:S02]  /*7c70*/  SYNCS.PHASECHK.TRANS64.TRYWAIT P0, [R6+URZ], R3 ;  /* 0x00000003060075a7 */ /* 0x001064000800017f */
[----:B-1----:R-:W-:Y:S05]  /*7c80*/  @!P0 NANOSLEEP.SYNCS 0x989680 ;  /* 0x009896800000895d */ /* 0x002fea0003900000 */
[----:B------:R-:W1:Y:S02]  /*7c90*/  @!P0 SYNCS.PHASECHK.TRANS64 P0, [R6+URZ], R3 ;  /* 0x00000003060085a7 */ /* 0x000e64000800007f */
[----:B-1----:R-:W-:Y:S05]  /*7ca0*/  @!P0 BRA `(.L_x_198) ;  /* 0xfffffffc00f08947 */ /* 0x002fea000383ffff */
[----:B------:R-:W-:Y:S05]  /*7cb0*/  BRA `(.L_x_219) ;  /* 0xfffffff800387947 */ /* 0x000fea000383ffff */
.L_x_199:
[----:B0-----:R0:W1:Y:S02]  /*7cc0*/  SYNCS.PHASECHK.TRANS64.TRYWAIT P0, [R7+URZ], R4 ;  /* 0x00000004070075a7 */ /* 0x001064000800017f */
[----:B-1----:R-:W-:Y:S05]  /*7cd0*/  @!P0 NANOSLEEP.SYNCS 0x989680 ;  /* 0x009896800000895d */ /* 0x002fea0003900000 */
[----:B------:R-:W1:Y:S02]  /*7ce0*/  @!P0 SYNCS.PHASECHK.TRANS64 P0, [R7+URZ], R4 ;  /* 0x00000004070085a7 */ /* 0x000e64000800007f */
[----:B-1----:R-:W-:Y:S05]  /*7cf0*/  @!P0 BRA `(.L_x_199) ;  /* 0xfffffffc00f08947 */ /* 0x002fea000383ffff */
[----:B------:R-:W-:Y:S05]  /*7d00*/  BRA `(.L_x_220) ;  /* 0xfffffff800487947 */ /* 0x000fea000383ffff */
.L_x_200:
[----:B0-----:R0:W1:Y:S02]  /*7d10*/  SYNCS.PHASECHK.TRANS64.TRYWAIT P0, [R6+URZ], R3 ;  /* 0x00000003060075a7 */ /* 0x001064000800017f */
[----:B-1----:R-:W-:Y:S05]  /*7d20*/  @!P0 NANOSLEEP.SYNCS 0x989680 ;  /* 0x009896800000895d */ /* 0x002fea0003900000 */
[----:B------:R-:W1:Y:S02]  /*7d30*/  @!P0 SYNCS.PHASECHK.TRANS64 P0, [R6+URZ], R3 ;  /* 0x00000003060085a7 */ /* 0x000e64000800007f */
[----:B-1----:R-:W-:Y:S05]  /*7d40*/  @!P0 BRA `(.L_x_200) ;  /* 0xfffffffc00f08947 */ /* 0x002fea000383ffff */
[----:B------:R-:W-:Y:S05]  /*7d50*/  BRA `(.L_x_221) ;  /* 0xfffffff800587947 */ /* 0x000fea000383ffff */
.L_x_201:
[----:B-1----:R1:W2:Y:S02]  /*7d60*/  SYNCS.PHASECHK.TRANS64.TRYWAIT P0, [R7+URZ], R4 ;  /* 0x00000004070075a7 */ /* 0x0022a4000800017f */
[----:B--2---:R-:W-:Y:S05]  /*7d70*/  @!P0 NANOSLEEP.SYNCS 0x989680 ;  /* 0x009896800000895d */ /* 0x004fea0003900000 */
[----:B------:R-:W2:Y:S02]  /*7d80*/  @!P0 SYNCS.PHASECHK.TRANS64 P0, [R7+URZ], R4 ;  /* 0x00000004070085a7 */ /* 0x000ea4000800007f */
[----:B--2---:R-:W-:Y:S05]  /*7d90*/  @!P0 BRA `(.L_x_201) ;  /* 0xfffffffc00f08947 */ /* 0x004fea000383ffff */
[----:B------:R-:W-:Y:S05]  /*7da0*/  BRA `(.L_x_222) ;  /* 0xfffffff800607947 */ /* 0x000fea000383ffff */
.L_x_223:
[----:B------:R-:W-:-:S00]  /*7db0*/  BRA `(.L_x_223) ;  /* 0xfffffffc00fc7947 */ /* 0x000fc0000383ffff */
[----:B------:R-:W-:-:S00]  /*7dc0*/  NOP ;  /* 0x0000000000007918 */ /* 0x000fc00000000000 */
        /* <DEDUP_REMOVED lines=11> */
.L_x_224:


//--------------------- .nv.global.init           --------------------------
	.section	.nv.global.init,"aw",@progbits
.nv.global.init:
	.type		$str$22,@object
	.size		$str$22,($str$23 - $str$22)
$str$22:
        /*0000*/ 	.byte	0x6b, 0x5f, 0x74, 0x69, 0x6c, 0x65, 0x5f, 0x63, 0x6f, 0x75, 0x6e, 0x74, 0x20, 0x3e, 0x3d, 0x20
        /*0010*/ 	.byte	0x31, 0x00
	.type		$str$23,@object
	.size		$str$23,(__unnamed_1 - $str$23)
$str$23:
        /*0012*/ 	.byte	0x2f, 0x74, 0x6d, 0x70, 0x2f, 0x63, 0x75, 0x74, 0x6c, 0x61, 0x73, 0x73, 0x5f, 0x73, 0x77, 0x65
        /*0022*/ 	.byte	0x65, 0x70, 0x5f, 0x73, 0x72, 0x63, 0x2f, 0x69, 0x6e, 0x63, 0x6c, 0x75, 0x64, 0x65, 0x2f, 0x63
        /*0032*/ 	.byte	0x75, 0x74, 0x6c, 0x61, 0x73, 0x73, 0x2f, 0x67, 0x65, 0x6d, 0x6d, 0x2f, 0x63, 0x6f, 0x6c, 0x6c
        /*0042*/ 	.byte	0x65, 0x63, 0x74, 0x69, 0x76, 0x65, 0x2f, 0x73, 0x6d, 0x39, 0x30, 0x5f, 0x6d, 0x6d, 0x61, 0x5f
        /*0052*/ 	.byte	0x74, 0x6d, 0x61, 0x5f, 0x67, 0x6d, 0x6d, 0x61, 0x5f, 0x73, 0x73, 0x5f, 0x77, 0x61, 0x72, 0x70
        /*0062*/ 	.byte	0x73, 0x70, 0x65, 0x63, 0x69, 0x61, 0x6c, 0x69, 0x7a, 0x65, 0x64, 0x2e, 0x68, 0x70, 0x70, 0x00
	.type		__unnamed_1,@object
	.size		__unnamed_1,(.L_0 - __unnamed_1)
__unnamed_1:
        /*0072*/ 	.byte	0x76, 0x6f, 0x69, 0x64, 0x20, 0x63, 0x75, 0x74, 0x6c, 0x61, 0x73, 0x73, 0x3a, 0x3a, 0x67, 0x65
        /* <DEDUP_REMOVED lines=172> */
        /*0b42*/ 	.byte	0x65, 0x6e, 0x74, 0x69, 0x74, 0x79, 0x5d, 0x00
.L_0:


//--------------------- .nv.shared._ZN7cutlass13device_kernelINS_4gemm6kernel13GemmUniversalIN4cute5tupleIJiiiiEEENS1_10collective13CollectiveMmaINS1_34MainloopSm90TmaGmmaWarpSpecializedILi14ENS5_IJNS4_1CILi2EEENSA_ILi1EEESC_EEENS1_35KernelTmaWarpSpecializedCooperativeEEENS5_IJNSA_ILi192EEENSA_ILi64EEESH_EEEaNS5_IJlSC_lEEEaSJ_NS4_8TiledMMAINS4_8MMA_AtomIJNS4_4SM904GMMA26MMA_64x64x32_S32S8S8_SS_TNEEEENS4_6LayoutISD_NS5_IJSC_NSA_ILi0EEESR_EEEEENS5_IJNS4_10UnderscoreESU_SU_EEEEENS4_13SM90_TMA_LOADENS4_14ComposedLayoutINS4_7SwizzleILi2ELi4ELi3EEENS4_18smem_ptr_flag_bitsILi8EEENSQ_INS5_IJNSA_ILi8EEESH_EEENS5_IJSH_SC_EEEEEEEvNS4_8identityENS4_23SM90_TMA_LOAD_MULTICASTES17_vS18_EENS_8epilogue10collective6detail29Sm90TmaWarpSpecializedAdapterINS1C_15DefaultEpilogueIaSJ_SJ_NS1B_6thread17LinearCombinationIaLi1EiiLNS1G_9ScaleType4KindE0ELNS_15FloatRoundStyleE2EaEENS1_15EpilogueDefaultEEEEEvvEEEEvNT_6ParamsE --------------------------
	.section	.nv.shared._ZN7cutlass13device_kernelINS_4gemm6kernel13GemmUniversalIN4cute5tupleIJiiiiEEENS1_10collective13CollectiveMmaINS1_34MainloopSm90TmaGmmaWarpSpecializedILi14ENS5_IJNS4_1CILi2EEENSA_ILi1EEESC_EEENS1_35KernelTmaWarpSpecializedCooperativeEEENS5_IJNSA_ILi192EEENSA_ILi64EEESH_EEEaNS5_IJlSC_lEEEaSJ_NS4_8TiledMMAINS4_8MMA_AtomIJNS4_4SM904GMMA26MMA_64x64x32_S32S8S8_SS_TNEEEENS4_6LayoutISD_NS5_IJSC_NSA_ILi0EEESR_EEEEENS5_IJNS4_10UnderscoreESU_SU_EEEEENS4_13SM90_TMA_LOADENS4_14ComposedLayoutINS4_7SwizzleILi2ELi4ELi3EEENS4_18smem_ptr_flag_bitsILi8EEENSQ_INS5_IJNSA_ILi8EEESH_EEENS5_IJSH_SC_EEEEEEEvNS4_8identityENS4_23SM90_TMA_LOAD_MULTICASTES17_vS18_EENS_8epilogue10collective6detail29Sm90TmaWarpSpecializedAdapterINS1C_15DefaultEpilogueIaSJ_SJ_NS1B_6thread17LinearCombinationIaLi1EiiLNS1G_9ScaleType4KindE0ELNS_15FloatRoundStyleE2EaEENS1_15EpilogueDefaultEEEEEvvEEEEvNT_6ParamsE,"aw",@nobits
	.sectionflags	@""
	.align	16
	.zero		1024


//--------------------- .nv.shared.reserved.0     --------------------------
	.section	.nv.shared.reserved.0,"aw",@nobits
	.weak		__nv_reservedSMEM_offset_0_alias
	.size		__nv_reservedSMEM_offset_0_alias, 0, 0
	.other		__nv_reservedSMEM_offset_0_alias,@"STO_CUDA_RESERVED_SHARED STV_DEFAULT"
__nv_reservedSMEM_offset_0_alias:
	.zero		0


//--------------------- .nv.global                --------------------------
	.section	.nv.global,"aw",@nobits
.nv.global:
	.type		_ZN39_INTERNAL_34e49135_4_k_cu_30f3c3b9_54874cute1_E,@object
	.size		_ZN39_INTERNAL_34e49135_4_k_cu_30f3c3b9_54874cute1_E,(_ZN39_INTERNAL_34e49135_4_k_cu_30f3c3b9_54874cuda3std3__45__cpo6cbeginE - _ZN39_INTERNAL_34e49135_4_k_cu_30f3c3b9_54874cute1_E)
_ZN39_INTERNAL_34e49135_4_k_cu_30f3c3b9_54874cute1_E:
	.zero		1
	.type		_ZN39_INTERNAL_34e49135_4_k_cu_30f3c3b9_54874cuda3std3__45__cpo6cbeginE,@object
	.size		_ZN39_INTERNAL_34e49135_4_k_cu_30f3c3b9_54874cuda3std3__45__cpo6cbeginE,(_ZN39_INTERNAL_34e49135_4_k_cu_30f3c3b9_54874cuda3std3__48in_placeE - _ZN39_INTERNAL_34e49135_4_k_cu_30f3c3b9_54874cuda3std3__45__cpo6cbeginE)
_ZN39_INTERNAL_34e49135_4_k_cu_30f3c3b9_54874cuda3std3__45__cpo6cbeginE:
	.zero		1
	.type		_ZN39_INTERNAL_34e49135_4_k_cu_30f3c3b9_54874cuda3std3__48in_placeE,@object
	.size		_ZN39_INTERNAL_34e49135_4_k_cu_30f3c3b9_54874cuda3std3__48in_placeE,(_ZN39_INTERNAL_34e49135_4_k_cu_30f3c3b9_54874cuda3std6ranges3__45__cpo9iter_moveE - _ZN39_INTERNAL_34e49135_4_k_cu_30f3c3b9_54874cuda3std3__48in_placeE)
_ZN39_INTERNAL_34e49135_4_k_cu_30f3c3b9_54874cuda3std3__48in_placeE:
	.zero		1
	.type		_ZN39_INTERNAL_34e49135_4_k_cu_30f3c3b9_54874cuda3std6ranges3__45__cpo9iter_moveE,@object
	.size		_ZN39_INTERNAL_34e49135_4_k_cu_30f3c3b9_54874cuda3std6ranges3__45__cpo9iter_moveE,(_ZN39_INTERNAL_34e49135_4_k_cu_30f3c3b9_54874cuda3std3__45__cpo5beginE - _ZN39_INTERNAL_34e49135_4_k_cu_30f3c3b9_54874cuda3std6ranges3__45__cpo9iter_moveE)
_ZN39_INTERNAL_34e49135_4_k_cu_30f3c3b9_54874cuda3std6ranges3__45__cpo9iter_moveE:
	.zero		1
	.type		_ZN39_INTERNAL_34e49135_4_k_cu_30f3c3b9_54874cuda3std3__45__cpo5beginE,@object
	.size		_ZN39_INTERNAL_34e49135_4_k_cu_30f3c3b9_54874cuda3std3__45__cpo5beginE,(_ZN39_INTERNAL_34e49135_4_k_cu_30f3c3b9_54874cuda3std3__441_GLOBAL__N__34e49135_4_k_cu_30f3c3b9_54876ignoreE - _ZN39_INTERNAL_34e49135_4_k_cu_30f3c3b9_54874cuda3std3__45__cpo5beginE)
_ZN39_INTERNAL_34e49135_4_k_cu_30f3c3b9_54874cuda3std3__45__cpo5beginE:
	.zero		1
	.type		_ZN39_INTERNAL_34e49135_4_k_cu_30f3c3b9_54874cuda3std3__441_GLOBAL__N__34e49135_4_k_cu_30f3c3b9_54876ignoreE,@object
	.size		_ZN39_INTERNAL_34e49135_4_k_cu_30f3c3b9_54874cuda3std3__441_GLOBAL__N__34e49135_4_k_cu_30f3c3b9_54876ignoreE,(_ZN39_INTERNAL_34e49135_4_k_cu_30f3c3b9_54874cute7productE - _ZN39_INTERNAL_34e49135_4_k_cu_30f3c3b9_54874cuda3std3__441_GLOBAL__N__34e49135_4_k_cu_30f3c3b9_54876ignoreE)
_ZN39_INTERNAL_34e49135_4_k_cu_30f3c3b9_54874cuda3std3__441_GLOBAL__N__34e49135_4_k_cu_30f3c3b9_54876ignoreE:
	.zero		1
	.type		_ZN39_INTERNAL_34e49135_4_k_cu_30f3c3b9_54874cute7productE,@object
	.size		_ZN39_INTERNAL_34e49135_4_k_cu_30f3c3b9_54874cute7productE,(_ZN39_INTERNAL_34e49135_4_k_cu_30f3c3b9_54874cuda3std3__45__cpo3endE - _ZN39_INTERNAL_34e49135_4_k_cu_30f3c3b9_54874cute7productE)
_ZN39_INTERNAL_34e49135_4_k_cu_30f3c3b9_54874cute7productE:
	.zero		1
	.type		_ZN39_INTERNAL_34e49135_4_k_cu_30f3c3b9_54874cuda3std3__45__cpo3endE,@object
	.size		_ZN39_INTERNAL_34e49135_4_k_cu_30f3c3b9_54874cuda3std3__45__cpo3endE,(_ZN39_INTERNAL_34e49135_4_k_cu_30f3c3b9_54874cuda3std3__419piecewise_constructE - _ZN39_INTERNAL_34e49135_4_k_cu_30f3c3b9_54874cuda3std3__45__cpo3endE)
_ZN39_INTERNAL_34e49135_4_k_cu_30f3c3b9_54874cuda3std3__45__cpo3endE:
	.zero		1
	.type		_ZN39_INTERNAL_34e49135_4_k_cu_30f3c3b9_54874cuda3std3__419piecewise_constructE,@object
	.size		_ZN39_INTERNAL_34e49135_4_k_cu_30f3c3b9_54874cuda3std3__419piecewise_constructE,(_ZN39_INTERNAL_34e49135_4_k_cu_30f3c3b9_54874cuda3std3__45__cpo4cendE - _ZN39_INTERNAL_34e49135_4_k_cu_30f3c3b9_54874cuda3std3__419piecewise_constructE)
_ZN39_INTERNAL_34e49135_4_k_cu_30f3c3b9_54874cuda3std3__419piecewise_constructE:
	.zero		1
	.type		_ZN39_INTERNAL_34e49135_4_k_cu_30f3c3b9_54874cuda3std3__45__cpo4cendE,@object
	.size		_ZN39_INTERNAL_34e49135_4_k_cu_30f3c3b9_54874cuda3std3__45__cpo4cendE,(_ZN39_INTERNAL_34e49135_4_k_cu_30f3c3b9_54874cuda3std6ranges3__45__cpo4swapE - _ZN39_INTERNAL_34e49135_4_k_cu_30f3c3b9_54874cuda3std3__45__cpo4cendE)
_ZN39_INTERNAL_34e49135_4_k_cu_30f3c3b9_54874cuda3std3__45__cpo4cendE:
	.zero		1
	.type		_ZN39_INTERNAL_34e49135_4_k_cu_30f3c3b9_54874cuda3std6ranges3__45__cpo4swapE,@object
	.size		_ZN39_INTERNAL_34e49135_4_k_cu_30f3c3b9_54874cuda3std6ranges3__45__cpo4swapE,(.L_8 - _ZN39_INTERNAL_34e49135_4_k_cu_30f3c3b9_54874cuda3std6ranges3__45__cpo4swapE)
_ZN39_INTERNAL_34e49135_4_k_cu_30f3c3b9_54874cuda3std6ranges3__45__cpo4swapE:
	.zero		1
.L_8:


//--------------------- .nv.constant0._ZN7cutlass13device_kernelINS_4gemm6kernel13GemmUniversalIN4cute5tupleIJiiiiEEENS1_10collective13CollectiveMmaINS1_34MainloopSm90TmaGmmaWarpSpecializedILi14ENS5_IJNS4_1CILi2EEENSA_ILi1EEESC_EEENS1_35KernelTmaWarpSpecializedCooperativeEEENS5_IJNSA_ILi192EEENSA_ILi64EEESH_EEEaNS5_IJlSC_lEEEaSJ_NS4_8TiledMMAINS4_8MMA_AtomIJNS4_4SM904GMMA26MMA_64x64x32_S32S8S8_SS_TNEEEENS4_6LayoutISD_NS5_IJSC_NSA_ILi0EEESR_EEEEENS5_IJNS4_10UnderscoreESU_SU_EEEEENS4_13SM90_TMA_LOADENS4_14ComposedLayoutINS4_7SwizzleILi2ELi4ELi3EEENS4_18smem_ptr_flag_bitsILi8EEENSQ_INS5_IJNSA_ILi8EEESH_EEENS5_IJSH_SC_EEEEEEEvNS4_8identityENS4_23SM90_TMA_LOAD_MULTICASTES17_vS18_EENS_8epilogue10collective6detail29Sm90TmaWarpSpecializedAdapterINS1C_15DefaultEpilogueIaSJ_SJ_NS1B_6thread17LinearCombinationIaLi1EiiLNS1G_9ScaleType4KindE0ELNS_15FloatRoundStyleE2EaEENS1_15EpilogueDefaultEEEEEvvEEEEvNT_6ParamsE --------------------------
	.section	.nv.constant0._ZN7cutlass13device_kernelINS_4gemm6kernel13GemmUniversalIN4cute5tupleIJiiiiEEENS1_10collective13CollectiveMmaINS1_34MainloopSm90TmaGmmaWarpSpecializedILi14ENS5_IJNS4_1CILi2EEENSA_ILi1EEESC_EEENS1_35KernelTmaWarpSpecializedCooperativeEEENS5_IJNSA_ILi192EEENSA_ILi64EEESH_EEEaNS5_IJlSC_lEEEaSJ_NS4_8TiledMMAINS4_8MMA_AtomIJNS4_4SM904GMMA26MMA_64x64x32_S32S8S8_SS_TNEEEENS4_6LayoutISD_NS5_IJSC_NSA_ILi0EEESR_EEEEENS5_IJNS4_10UnderscoreESU_SU_EEEEENS4_13SM90_TMA_LOADENS4_14ComposedLayoutINS4_7SwizzleILi2ELi4ELi3EEENS4_18smem_ptr_flag_bitsILi8EEENSQ_INS5_IJNSA_ILi8EEESH_EEENS5_IJSH_SC_EEEEEEEvNS4_8identityENS4_23SM90_TMA_LOAD_MULTICASTES17_vS18_EENS_8epilogue10collective6detail29Sm90TmaWarpSpecializedAdapterINS1C_15DefaultEpilogueIaSJ_SJ_NS1B_6thread17LinearCombinationIaLi1EiiLNS1G_9ScaleType4KindE0ELNS_15FloatRoundStyleE2EaEENS1_15EpilogueDefaultEEEEEvvEEEEvNT_6ParamsE,"a",@progbits
	.sectionflags	@""
	.align	4
.nv.constant0._ZN7cutlass13device_kernelINS_4gemm6kernel13GemmUniversalIN4cute5tupleIJiiiiEEENS1_10collective13CollectiveMmaINS1_34MainloopSm90TmaGmmaWarpSpecializedILi14ENS5_IJNS4_1CILi2EEENSA_ILi1EEESC_EEENS1_35KernelTmaWarpSpecializedCooperativeEEENS5_IJNSA_ILi192EEENSA_ILi64EEESH_EEEaNS5_IJlSC_lEEEaSJ_NS4_8TiledMMAINS4_8MMA_AtomIJNS4_4SM904GMMA26MMA_64x64x32_S32S8S8_SS_TNEEEENS4_6LayoutISD_NS5_IJSC_NSA_ILi0EEESR_EEEEENS5_IJNS4_10UnderscoreESU_SU_EEEEENS4_13SM90_TMA_LOADENS4_14ComposedLayoutINS4_7SwizzleILi2ELi4ELi3EEENS4_18smem_ptr_flag_bitsILi8EEENSQ_INS5_IJNSA_ILi8EEESH_EEENS5_IJSH_SC_EEEEEEEvNS4_8identityENS4_23SM90_TMA_LOAD_MULTICASTES17_vS18_EENS_8epilogue10collective6detail29Sm90TmaWarpSpecializedAdapterINS1C_15DefaultEpilogueIaSJ_SJ_NS1B_6thread17LinearCombinationIaLi1EiiLNS1G_9ScaleType4KindE0ELNS_15FloatRoundStyleE2EaEENS1_15EpilogueDefaultEEEEEvvEEEEvNT_6ParamsE:
	.zero		1664


//--------------------- SYMBOLS --------------------------

	.type		.nv.reservedSmem.offset0,@object
	.size		.nv.reservedSmem.offset0,0x4
	.type		__assertfail,@function
